//
// Generated by NVIDIA NVVM Compiler
//
// Compiler Build ID: CL-36424714
// Cuda compilation tools, release 13.0, V13.0.88
// Based on NVVM 20.0.0
//

.version 9.0
.target sm_100
.address_size 64

	// .globl	_Z21initializeCommunitiesPiS_S_i
// _ZZ29computeModularityGainBucketedPiS_S_iS_fP8NodeInfoS_S_E14shared_changed_$_0 has been demoted
// _ZZ17computeModularityPiS_S_iPffP8NodeInfoS_S_E10shared_mod has been demoted

.visible .entry _Z21initializeCommunitiesPiS_S_i(
	.param .u64 .ptr .align 1 _Z21initializeCommunitiesPiS_S_i_param_0,
	.param .u64 .ptr .align 1 _Z21initializeCommunitiesPiS_S_i_param_1,
	.param .u64 .ptr .align 1 _Z21initializeCommunitiesPiS_S_i_param_2,
	.param .u32 _Z21initializeCommunitiesPiS_S_i_param_3
)
{
	.reg .pred 	%p<2>;
	.reg .b32 	%r<7>;
	.reg .b64 	%rd<11>;

	ld.param.u64 	%rd1, [_Z21initializeCommunitiesPiS_S_i_param_0];
	ld.param.u64 	%rd2, [_Z21initializeCommunitiesPiS_S_i_param_1];
	ld.param.u64 	%rd3, [_Z21initializeCommunitiesPiS_S_i_param_2];
	ld.param.u32 	%r2, [_Z21initializeCommunitiesPiS_S_i_param_3];
	mov.u32 	%r3, %ctaid.x;
	mov.u32 	%r4, %ntid.x;
	mov.u32 	%r5, %tid.x;
	mad.lo.s32 	%r1, %r3, %r4, %r5;
	setp.ge.s32 	%p1, %r1, %r2;
	@%p1 bra 	$L__BB0_2;
	cvta.to.global.u64 	%rd4, %rd1;
	cvta.to.global.u64 	%rd5, %rd3;
	cvta.to.global.u64 	%rd6, %rd2;
	mul.wide.s32 	%rd7, %r1, 4;
	add.s64 	%rd8, %rd4, %rd7;
	st.global.u32 	[%rd8], %r1;
	add.s64 	%rd9, %rd5, %rd7;
	ld.global.u32 	%r6, [%rd9];
	add.s64 	%rd10, %rd6, %rd7;
	st.global.u32 	[%rd10], %r6;
$L__BB0_2:
	ret;

}
	// .globl	_Z29computeModularityGainBucketedPiS_S_iS_fP8NodeInfoS_S_
.visible .entry _Z29computeModularityGainBucketedPiS_S_iS_fP8NodeInfoS_S_(
	.param .u64 .ptr .align 1 _Z29computeModularityGainBucketedPiS_S_iS_fP8NodeInfoS_S__param_0,
	.param .u64 .ptr .align 1 _Z29computeModularityGainBucketedPiS_S_iS_fP8NodeInfoS_S__param_1,
	.param .u64 .ptr .align 1 _Z29computeModularityGainBucketedPiS_S_iS_fP8NodeInfoS_S__param_2,
	.param .u32 _Z29computeModularityGainBucketedPiS_S_iS_fP8NodeInfoS_S__param_3,
	.param .u64 .ptr .align 1 _Z29computeModularityGainBucketedPiS_S_iS_fP8NodeInfoS_S__param_4,
	.param .f32 _Z29computeModularityGainBucketedPiS_S_iS_fP8NodeInfoS_S__param_5,
	.param .u64 .ptr .align 1 _Z29computeModularityGainBucketedPiS_S_iS_fP8NodeInfoS_S__param_6,
	.param .u64 .ptr .align 1 _Z29computeModularityGainBucketedPiS_S_iS_fP8NodeInfoS_S__param_7,
	.param .u64 .ptr .align 1 _Z29computeModularityGainBucketedPiS_S_iS_fP8NodeInfoS_S__param_8
)
{
	.reg .pred 	%p<230>;
	.reg .b32 	%r<379>;
	.reg .b32 	%f<24>;
	.reg .b64 	%rd<175>;
	// demoted variable
	.shared .align 4 .u32 _ZZ29computeModularityGainBucketedPiS_S_iS_fP8NodeInfoS_S_E14shared_changed_$_0;
	ld.param.u64 	%rd12, [_Z29computeModularityGainBucketedPiS_S_iS_fP8NodeInfoS_S__param_1];
	ld.param.u64 	%rd13, [_Z29computeModularityGainBucketedPiS_S_iS_fP8NodeInfoS_S__param_2];
	ld.param.u32 	%r347, [_Z29computeModularityGainBucketedPiS_S_iS_fP8NodeInfoS_S__param_3];
	ld.param.f32 	%f9, [_Z29computeModularityGainBucketedPiS_S_iS_fP8NodeInfoS_S__param_5];
	ld.param.u64 	%rd14, [_Z29computeModularityGainBucketedPiS_S_iS_fP8NodeInfoS_S__param_7];
	ld.param.u64 	%rd15, [_Z29computeModularityGainBucketedPiS_S_iS_fP8NodeInfoS_S__param_8];
	cvta.to.global.u64 	%rd1, %rd12;
	cvta.to.global.u64 	%rd2, %rd15;
	cvta.to.global.u64 	%rd3, %rd13;
	cvta.to.global.u64 	%rd16, %rd14;
	mov.u32 	%r77, %ctaid.x;
	mov.u32 	%r1, %tid.x;
	mul.wide.u32 	%rd17, %r77, 4;
	add.s64 	%rd4, %rd16, %rd17;
	ld.global.u32 	%r2, [%rd4];
	add.s32 	%r78, %r77, 1;
	mov.u32 	%r79, %nctaid.x;
	setp.ge.u32 	%p5, %r78, %r79;
	@%p5 bra 	$L__BB1_2;
	ld.global.u32 	%r347, [%rd4+4];
$L__BB1_2:
	setp.ne.s32 	%p6, %r1, 0;
	@%p6 bra 	$L__BB1_4;
	mov.b32 	%r80, 0;
	st.shared.u32 	[_ZZ29computeModularityGainBucketedPiS_S_iS_fP8NodeInfoS_S_E14shared_changed_$_0], %r80;
$L__BB1_4:
	bar.sync 	0;
	add.s32 	%r348, %r2, %r1;
	setp.ge.s32 	%p7, %r348, %r347;
	@%p7 bra 	$L__BB1_45;
	add.f32 	%f10, %f9, %f9;
	rcp.rn.f32 	%f1, %f10;
$L__BB1_6:
	ld.param.u64 	%rd174, [_Z29computeModularityGainBucketedPiS_S_iS_fP8NodeInfoS_S__param_6];
	ld.param.u64 	%rd172, [_Z29computeModularityGainBucketedPiS_S_iS_fP8NodeInfoS_S__param_0];
	cvta.to.global.u64 	%rd18, %rd174;
	mul.wide.s32 	%rd19, %r348, 12;
	add.s64 	%rd20, %rd18, %rd19;
	ld.global.u32 	%r7, [%rd20];
	mul.wide.s32 	%rd21, %r7, 4;
	add.s64 	%rd5, %rd3, %rd21;
	ld.global.u32 	%r8, [%rd5];
	cvta.to.global.u64 	%rd22, %rd172;
	add.s64 	%rd23, %rd22, %rd21;
	ld.global.u32 	%r9, [%rd23+4];
	ld.global.u32 	%r10, [%rd23];
	sub.s32 	%r11, %r9, %r10;
	setp.le.s32 	%p8, %r9, %r10;
	mov.f32 	%f21, 0f00000000;
	@%p8 bra 	$L__BB1_21;
	add.s32 	%r83, %r10, 1;
	max.s32 	%r84, %r9, %r83;
	sub.s32 	%r12, %r84, %r10;
	and.b32  	%r13, %r12, 15;
	sub.s32 	%r85, %r10, %r84;
	setp.gt.u32 	%p9, %r85, -16;
	mov.b32 	%r361, 0;
	mov.u32 	%r353, %r10;
	@%p9 bra 	$L__BB1_10;
	and.b32  	%r87, %r12, -16;
	neg.s32 	%r349, %r87;
	mov.b32 	%r361, 0;
	mov.u32 	%r353, %r10;
$L__BB1_9:
	.pragma "nounroll";
	mul.wide.s32 	%rd24, %r353, 4;
	add.s64 	%rd25, %rd1, %rd24;
	ld.global.u32 	%r88, [%rd25];
	mul.wide.s32 	%rd26, %r88, 4;
	add.s64 	%rd27, %rd3, %rd26;
	ld.global.u32 	%r89, [%rd27];
	setp.eq.s32 	%p10, %r89, %r8;
	setp.gt.s32 	%p11, %r88, %r7;
	and.pred  	%p12, %p11, %p10;
	selp.u32 	%r90, 1, 0, %p12;
	add.s32 	%r91, %r361, %r90;
	ld.global.u32 	%r92, [%rd25+4];
	mul.wide.s32 	%rd28, %r92, 4;
	add.s64 	%rd29, %rd3, %rd28;
	ld.global.u32 	%r93, [%rd29];
	setp.eq.s32 	%p13, %r93, %r8;
	setp.gt.s32 	%p14, %r92, %r7;
	and.pred  	%p15, %p14, %p13;
	selp.u32 	%r94, 1, 0, %p15;
	add.s32 	%r95, %r91, %r94;
	ld.global.u32 	%r96, [%rd25+8];
	mul.wide.s32 	%rd30, %r96, 4;
	add.s64 	%rd31, %rd3, %rd30;
	ld.global.u32 	%r97, [%rd31];
	setp.eq.s32 	%p16, %r97, %r8;
	setp.gt.s32 	%p17, %r96, %r7;
	and.pred  	%p18, %p17, %p16;
	selp.u32 	%r98, 1, 0, %p18;
	add.s32 	%r99, %r95, %r98;
	ld.global.u32 	%r100, [%rd25+12];
	mul.wide.s32 	%rd32, %r100, 4;
	add.s64 	%rd33, %rd3, %rd32;
	ld.global.u32 	%r101, [%rd33];
	setp.eq.s32 	%p19, %r101, %r8;
	setp.gt.s32 	%p20, %r100, %r7;
	and.pred  	%p21, %p20, %p19;
	selp.u32 	%r102, 1, 0, %p21;
	add.s32 	%r103, %r99, %r102;
	ld.global.u32 	%r104, [%rd25+16];
	mul.wide.s32 	%rd34, %r104, 4;
	add.s64 	%rd35, %rd3, %rd34;
	ld.global.u32 	%r105, [%rd35];
	setp.eq.s32 	%p22, %r105, %r8;
	setp.gt.s32 	%p23, %r104, %r7;
	and.pred  	%p24, %p23, %p22;
	selp.u32 	%r106, 1, 0, %p24;
	add.s32 	%r107, %r103, %r106;
	ld.global.u32 	%r108, [%rd25+20];
	mul.wide.s32 	%rd36, %r108, 4;
	add.s64 	%rd37, %rd3, %rd36;
	ld.global.u32 	%r109, [%rd37];
	setp.eq.s32 	%p25, %r109, %r8;
	setp.gt.s32 	%p26, %r108, %r7;
	and.pred  	%p27, %p26, %p25;
	selp.u32 	%r110, 1, 0, %p27;
	add.s32 	%r111, %r107, %r110;
	ld.global.u32 	%r112, [%rd25+24];
	mul.wide.s32 	%rd38, %r112, 4;
	add.s64 	%rd39, %rd3, %rd38;
	ld.global.u32 	%r113, [%rd39];
	setp.eq.s32 	%p28, %r113, %r8;
	setp.gt.s32 	%p29, %r112, %r7;
	and.pred  	%p30, %p29, %p28;
	selp.u32 	%r114, 1, 0, %p30;
	add.s32 	%r115, %r111, %r114;
	ld.global.u32 	%r116, [%rd25+28];
	mul.wide.s32 	%rd40, %r116, 4;
	add.s64 	%rd41, %rd3, %rd40;
	ld.global.u32 	%r117, [%rd41];
	setp.eq.s32 	%p31, %r117, %r8;
	setp.gt.s32 	%p32, %r116, %r7;
	and.pred  	%p33, %p32, %p31;
	selp.u32 	%r118, 1, 0, %p33;
	add.s32 	%r119, %r115, %r118;
	ld.global.u32 	%r120, [%rd25+32];
	mul.wide.s32 	%rd42, %r120, 4;
	add.s64 	%rd43, %rd3, %rd42;
	ld.global.u32 	%r121, [%rd43];
	setp.eq.s32 	%p34, %r121, %r8;
	setp.gt.s32 	%p35, %r120, %r7;
	and.pred  	%p36, %p35, %p34;
	selp.u32 	%r122, 1, 0, %p36;
	add.s32 	%r123, %r119, %r122;
	ld.global.u32 	%r124, [%rd25+36];
	mul.wide.s32 	%rd44, %r124, 4;
	add.s64 	%rd45, %rd3, %rd44;
	ld.global.u32 	%r125, [%rd45];
	setp.eq.s32 	%p37, %r125, %r8;
	setp.gt.s32 	%p38, %r124, %r7;
	and.pred  	%p39, %p38, %p37;
	selp.u32 	%r126, 1, 0, %p39;
	add.s32 	%r127, %r123, %r126;
	ld.global.u32 	%r128, [%rd25+40];
	mul.wide.s32 	%rd46, %r128, 4;
	add.s64 	%rd47, %rd3, %rd46;
	ld.global.u32 	%r129, [%rd47];
	setp.eq.s32 	%p40, %r129, %r8;
	setp.gt.s32 	%p41, %r128, %r7;
	and.pred  	%p42, %p41, %p40;
	selp.u32 	%r130, 1, 0, %p42;
	add.s32 	%r131, %r127, %r130;
	ld.global.u32 	%r132, [%rd25+44];
	mul.wide.s32 	%rd48, %r132, 4;
	add.s64 	%rd49, %rd3, %rd48;
	ld.global.u32 	%r133, [%rd49];
	setp.eq.s32 	%p43, %r133, %r8;
	setp.gt.s32 	%p44, %r132, %r7;
	and.pred  	%p45, %p44, %p43;
	selp.u32 	%r134, 1, 0, %p45;
	add.s32 	%r135, %r131, %r134;
	ld.global.u32 	%r136, [%rd25+48];
	mul.wide.s32 	%rd50, %r136, 4;
	add.s64 	%rd51, %rd3, %rd50;
	ld.global.u32 	%r137, [%rd51];
	setp.eq.s32 	%p46, %r137, %r8;
	setp.gt.s32 	%p47, %r136, %r7;
	and.pred  	%p48, %p47, %p46;
	selp.u32 	%r138, 1, 0, %p48;
	add.s32 	%r139, %r135, %r138;
	ld.global.u32 	%r140, [%rd25+52];
	mul.wide.s32 	%rd52, %r140, 4;
	add.s64 	%rd53, %rd3, %rd52;
	ld.global.u32 	%r141, [%rd53];
	setp.eq.s32 	%p49, %r141, %r8;
	setp.gt.s32 	%p50, %r140, %r7;
	and.pred  	%p51, %p50, %p49;
	selp.u32 	%r142, 1, 0, %p51;
	add.s32 	%r143, %r139, %r142;
	ld.global.u32 	%r144, [%rd25+56];
	mul.wide.s32 	%rd54, %r144, 4;
	add.s64 	%rd55, %rd3, %rd54;
	ld.global.u32 	%r145, [%rd55];
	setp.eq.s32 	%p52, %r145, %r8;
	setp.gt.s32 	%p53, %r144, %r7;
	and.pred  	%p54, %p53, %p52;
	selp.u32 	%r146, 1, 0, %p54;
	add.s32 	%r147, %r143, %r146;
	ld.global.u32 	%r148, [%rd25+60];
	mul.wide.s32 	%rd56, %r148, 4;
	add.s64 	%rd57, %rd3, %rd56;
	ld.global.u32 	%r149, [%rd57];
	setp.eq.s32 	%p55, %r149, %r8;
	setp.gt.s32 	%p56, %r148, %r7;
	and.pred  	%p57, %p56, %p55;
	selp.u32 	%r150, 1, 0, %p57;
	add.s32 	%r361, %r147, %r150;
	add.s32 	%r353, %r353, 16;
	add.s32 	%r349, %r349, 16;
	setp.ne.s32 	%p58, %r349, 0;
	@%p58 bra 	$L__BB1_9;
$L__BB1_10:
	setp.eq.s32 	%p59, %r13, 0;
	@%p59 bra 	$L__BB1_20;
	and.b32  	%r24, %r12, 7;
	setp.lt.u32 	%p60, %r13, 8;
	@%p60 bra 	$L__BB1_13;
	mul.wide.s32 	%rd58, %r353, 4;
	add.s64 	%rd59, %rd1, %rd58;
	ld.global.u32 	%r152, [%rd59];
	mul.wide.s32 	%rd60, %r152, 4;
	add.s64 	%rd61, %rd3, %rd60;
	ld.global.u32 	%r153, [%rd61];
	setp.eq.s32 	%p61, %r153, %r8;
	setp.gt.s32 	%p62, %r152, %r7;
	and.pred  	%p63, %p62, %p61;
	selp.u32 	%r154, 1, 0, %p63;
	add.s32 	%r155, %r361, %r154;
	ld.global.u32 	%r156, [%rd59+4];
	mul.wide.s32 	%rd62, %r156, 4;
	add.s64 	%rd63, %rd3, %rd62;
	ld.global.u32 	%r157, [%rd63];
	setp.eq.s32 	%p64, %r157, %r8;
	setp.gt.s32 	%p65, %r156, %r7;
	and.pred  	%p66, %p65, %p64;
	selp.u32 	%r158, 1, 0, %p66;
	add.s32 	%r159, %r155, %r158;
	ld.global.u32 	%r160, [%rd59+8];
	mul.wide.s32 	%rd64, %r160, 4;
	add.s64 	%rd65, %rd3, %rd64;
	ld.global.u32 	%r161, [%rd65];
	setp.eq.s32 	%p67, %r161, %r8;
	setp.gt.s32 	%p68, %r160, %r7;
	and.pred  	%p69, %p68, %p67;
	selp.u32 	%r162, 1, 0, %p69;
	add.s32 	%r163, %r159, %r162;
	ld.global.u32 	%r164, [%rd59+12];
	mul.wide.s32 	%rd66, %r164, 4;
	add.s64 	%rd67, %rd3, %rd66;
	ld.global.u32 	%r165, [%rd67];
	setp.eq.s32 	%p70, %r165, %r8;
	setp.gt.s32 	%p71, %r164, %r7;
	and.pred  	%p72, %p71, %p70;
	selp.u32 	%r166, 1, 0, %p72;
	add.s32 	%r167, %r163, %r166;
	ld.global.u32 	%r168, [%rd59+16];
	mul.wide.s32 	%rd68, %r168, 4;
	add.s64 	%rd69, %rd3, %rd68;
	ld.global.u32 	%r169, [%rd69];
	setp.eq.s32 	%p73, %r169, %r8;
	setp.gt.s32 	%p74, %r168, %r7;
	and.pred  	%p75, %p74, %p73;
	selp.u32 	%r170, 1, 0, %p75;
	add.s32 	%r171, %r167, %r170;
	ld.global.u32 	%r172, [%rd59+20];
	mul.wide.s32 	%rd70, %r172, 4;
	add.s64 	%rd71, %rd3, %rd70;
	ld.global.u32 	%r173, [%rd71];
	setp.eq.s32 	%p76, %r173, %r8;
	setp.gt.s32 	%p77, %r172, %r7;
	and.pred  	%p78, %p77, %p76;
	selp.u32 	%r174, 1, 0, %p78;
	add.s32 	%r175, %r171, %r174;
	ld.global.u32 	%r176, [%rd59+24];
	mul.wide.s32 	%rd72, %r176, 4;
	add.s64 	%rd73, %rd3, %rd72;
	ld.global.u32 	%r177, [%rd73];
	setp.eq.s32 	%p79, %r177, %r8;
	setp.gt.s32 	%p80, %r176, %r7;
	and.pred  	%p81, %p80, %p79;
	selp.u32 	%r178, 1, 0, %p81;
	add.s32 	%r179, %r175, %r178;
	ld.global.u32 	%r180, [%rd59+28];
	mul.wide.s32 	%rd74, %r180, 4;
	add.s64 	%rd75, %rd3, %rd74;
	ld.global.u32 	%r181, [%rd75];
	setp.eq.s32 	%p82, %r181, %r8;
	setp.gt.s32 	%p83, %r180, %r7;
	and.pred  	%p84, %p83, %p82;
	selp.u32 	%r182, 1, 0, %p84;
	add.s32 	%r361, %r179, %r182;
	add.s32 	%r353, %r353, 8;
$L__BB1_13:
	setp.eq.s32 	%p85, %r24, 0;
	@%p85 bra 	$L__BB1_20;
	and.b32  	%r30, %r12, 3;
	setp.lt.u32 	%p86, %r24, 4;
	@%p86 bra 	$L__BB1_16;
	mul.wide.s32 	%rd76, %r353, 4;
	add.s64 	%rd77, %rd1, %rd76;
	ld.global.u32 	%r184, [%rd77];
	mul.wide.s32 	%rd78, %r184, 4;
	add.s64 	%rd79, %rd3, %rd78;
	ld.global.u32 	%r185, [%rd79];
	setp.eq.s32 	%p87, %r185, %r8;
	setp.gt.s32 	%p88, %r184, %r7;
	and.pred  	%p89, %p88, %p87;
	selp.u32 	%r186, 1, 0, %p89;
	add.s32 	%r187, %r361, %r186;
	ld.global.u32 	%r188, [%rd77+4];
	mul.wide.s32 	%rd80, %r188, 4;
	add.s64 	%rd81, %rd3, %rd80;
	ld.global.u32 	%r189, [%rd81];
	setp.eq.s32 	%p90, %r189, %r8;
	setp.gt.s32 	%p91, %r188, %r7;
	and.pred  	%p92, %p91, %p90;
	selp.u32 	%r190, 1, 0, %p92;
	add.s32 	%r191, %r187, %r190;
	ld.global.u32 	%r192, [%rd77+8];
	mul.wide.s32 	%rd82, %r192, 4;
	add.s64 	%rd83, %rd3, %rd82;
	ld.global.u32 	%r193, [%rd83];
	setp.eq.s32 	%p93, %r193, %r8;
	setp.gt.s32 	%p94, %r192, %r7;
	and.pred  	%p95, %p94, %p93;
	selp.u32 	%r194, 1, 0, %p95;
	add.s32 	%r195, %r191, %r194;
	ld.global.u32 	%r196, [%rd77+12];
	mul.wide.s32 	%rd84, %r196, 4;
	add.s64 	%rd85, %rd3, %rd84;
	ld.global.u32 	%r197, [%rd85];
	setp.eq.s32 	%p96, %r197, %r8;
	setp.gt.s32 	%p97, %r196, %r7;
	and.pred  	%p98, %p97, %p96;
	selp.u32 	%r198, 1, 0, %p98;
	add.s32 	%r361, %r195, %r198;
	add.s32 	%r353, %r353, 4;
$L__BB1_16:
	setp.eq.s32 	%p99, %r30, 0;
	@%p99 bra 	$L__BB1_20;
	mul.wide.s32 	%rd86, %r353, 4;
	add.s64 	%rd6, %rd1, %rd86;
	ld.global.u32 	%r199, [%rd6];
	mul.wide.s32 	%rd87, %r199, 4;
	add.s64 	%rd88, %rd3, %rd87;
	ld.global.u32 	%r200, [%rd88];
	setp.eq.s32 	%p100, %r200, %r8;
	setp.gt.s32 	%p101, %r199, %r7;
	and.pred  	%p102, %p101, %p100;
	selp.u32 	%r201, 1, 0, %p102;
	add.s32 	%r361, %r361, %r201;
	setp.eq.s32 	%p103, %r30, 1;
	@%p103 bra 	$L__BB1_20;
	ld.global.u32 	%r202, [%rd6+4];
	mul.wide.s32 	%rd89, %r202, 4;
	add.s64 	%rd90, %rd3, %rd89;
	ld.global.u32 	%r203, [%rd90];
	setp.eq.s32 	%p104, %r203, %r8;
	setp.gt.s32 	%p105, %r202, %r7;
	and.pred  	%p106, %p105, %p104;
	selp.u32 	%r204, 1, 0, %p106;
	add.s32 	%r361, %r361, %r204;
	setp.eq.s32 	%p107, %r30, 2;
	@%p107 bra 	$L__BB1_20;
	ld.global.u32 	%r205, [%rd6+8];
	mul.wide.s32 	%rd91, %r205, 4;
	add.s64 	%rd92, %rd3, %rd91;
	ld.global.u32 	%r206, [%rd92];
	setp.eq.s32 	%p108, %r206, %r8;
	setp.gt.s32 	%p109, %r205, %r7;
	and.pred  	%p110, %p109, %p108;
	selp.u32 	%r207, 1, 0, %p110;
	add.s32 	%r361, %r361, %r207;
$L__BB1_20:
	cvt.rn.f32.u32 	%f12, %r361;
	add.f32 	%f21, %f12, %f12;
$L__BB1_21:
	setp.le.s32 	%p112, %r9, %r10;
	mul.wide.s32 	%rd93, %r8, 4;
	add.s64 	%rd7, %rd2, %rd93;
	mov.pred 	%p229, 0;
	mov.u32 	%r377, %r8;
	@%p112 bra 	$L__BB1_42;
	ld.global.u32 	%r208, [%rd7];
	add.s32 	%r209, %r10, 1;
	max.s32 	%r210, %r9, %r209;
	sub.s32 	%r211, %r210, %r10;
	and.b32  	%r40, %r211, 15;
	sub.s32 	%r41, %r10, %r210;
	and.b32  	%r42, %r211, -16;
	and.b32  	%r43, %r211, 7;
	and.b32  	%r44, %r211, 3;
	mul.lo.s32 	%r212, %r208, %r11;
	cvt.rn.f32.s32 	%f14, %r212;
	mul.f32 	%f15, %f1, %f14;
	sub.f32 	%f4, %f21, %f15;
	mov.f32 	%f23, 0f00000000;
	mov.u32 	%r362, %r10;
	mov.u32 	%r377, %r8;
$L__BB1_23:
	mul.wide.s32 	%rd94, %r362, 4;
	add.s64 	%rd95, %rd1, %rd94;
	ld.global.u32 	%r213, [%rd95];
	mul.wide.s32 	%rd96, %r213, 4;
	add.s64 	%rd97, %rd3, %rd96;
	ld.global.u32 	%r47, [%rd97];
	setp.eq.s32 	%p113, %r47, %r8;
	@%p113 bra 	$L__BB1_40;
	setp.gt.u32 	%p114, %r41, -16;
	mov.b32 	%r376, 0;
	mov.u32 	%r368, %r10;
	@%p114 bra 	$L__BB1_27;
	mov.b32 	%r376, 0;
	mov.u32 	%r368, %r10;
	mov.u32 	%r366, %r376;
$L__BB1_26:
	.pragma "nounroll";
	mul.wide.s32 	%rd98, %r368, 4;
	add.s64 	%rd99, %rd1, %rd98;
	ld.global.u32 	%r217, [%rd99];
	mul.wide.s32 	%rd100, %r217, 4;
	add.s64 	%rd101, %rd3, %rd100;
	ld.global.u32 	%r218, [%rd101];
	setp.eq.s32 	%p115, %r218, %r47;
	setp.gt.s32 	%p116, %r217, %r7;
	and.pred  	%p117, %p116, %p115;
	selp.u32 	%r219, 1, 0, %p117;
	add.s32 	%r220, %r376, %r219;
	ld.global.u32 	%r221, [%rd99+4];
	mul.wide.s32 	%rd102, %r221, 4;
	add.s64 	%rd103, %rd3, %rd102;
	ld.global.u32 	%r222, [%rd103];
	setp.eq.s32 	%p118, %r222, %r47;
	setp.gt.s32 	%p119, %r221, %r7;
	and.pred  	%p120, %p119, %p118;
	selp.u32 	%r223, 1, 0, %p120;
	add.s32 	%r224, %r220, %r223;
	ld.global.u32 	%r225, [%rd99+8];
	mul.wide.s32 	%rd104, %r225, 4;
	add.s64 	%rd105, %rd3, %rd104;
	ld.global.u32 	%r226, [%rd105];
	setp.eq.s32 	%p121, %r226, %r47;
	setp.gt.s32 	%p122, %r225, %r7;
	and.pred  	%p123, %p122, %p121;
	selp.u32 	%r227, 1, 0, %p123;
	add.s32 	%r228, %r224, %r227;
	ld.global.u32 	%r229, [%rd99+12];
	mul.wide.s32 	%rd106, %r229, 4;
	add.s64 	%rd107, %rd3, %rd106;
	ld.global.u32 	%r230, [%rd107];
	setp.eq.s32 	%p124, %r230, %r47;
	setp.gt.s32 	%p125, %r229, %r7;
	and.pred  	%p126, %p125, %p124;
	selp.u32 	%r231, 1, 0, %p126;
	add.s32 	%r232, %r228, %r231;
	ld.global.u32 	%r233, [%rd99+16];
	mul.wide.s32 	%rd108, %r233, 4;
	add.s64 	%rd109, %rd3, %rd108;
	ld.global.u32 	%r234, [%rd109];
	setp.eq.s32 	%p127, %r234, %r47;
	setp.gt.s32 	%p128, %r233, %r7;
	and.pred  	%p129, %p128, %p127;
	selp.u32 	%r235, 1, 0, %p129;
	add.s32 	%r236, %r232, %r235;
	ld.global.u32 	%r237, [%rd99+20];
	mul.wide.s32 	%rd110, %r237, 4;
	add.s64 	%rd111, %rd3, %rd110;
	ld.global.u32 	%r238, [%rd111];
	setp.eq.s32 	%p130, %r238, %r47;
	setp.gt.s32 	%p131, %r237, %r7;
	and.pred  	%p132, %p131, %p130;
	selp.u32 	%r239, 1, 0, %p132;
	add.s32 	%r240, %r236, %r239;
	ld.global.u32 	%r241, [%rd99+24];
	mul.wide.s32 	%rd112, %r241, 4;
	add.s64 	%rd113, %rd3, %rd112;
	ld.global.u32 	%r242, [%rd113];
	setp.eq.s32 	%p133, %r242, %r47;
	setp.gt.s32 	%p134, %r241, %r7;
	and.pred  	%p135, %p134, %p133;
	selp.u32 	%r243, 1, 0, %p135;
	add.s32 	%r244, %r240, %r243;
	ld.global.u32 	%r245, [%rd99+28];
	mul.wide.s32 	%rd114, %r245, 4;
	add.s64 	%rd115, %rd3, %rd114;
	ld.global.u32 	%r246, [%rd115];
	setp.eq.s32 	%p136, %r246, %r47;
	setp.gt.s32 	%p137, %r245, %r7;
	and.pred  	%p138, %p137, %p136;
	selp.u32 	%r247, 1, 0, %p138;
	add.s32 	%r248, %r244, %r247;
	ld.global.u32 	%r249, [%rd99+32];
	mul.wide.s32 	%rd116, %r249, 4;
	add.s64 	%rd117, %rd3, %rd116;
	ld.global.u32 	%r250, [%rd117];
	setp.eq.s32 	%p139, %r250, %r47;
	setp.gt.s32 	%p140, %r249, %r7;
	and.pred  	%p141, %p140, %p139;
	selp.u32 	%r251, 1, 0, %p141;
	add.s32 	%r252, %r248, %r251;
	ld.global.u32 	%r253, [%rd99+36];
	mul.wide.s32 	%rd118, %r253, 4;
	add.s64 	%rd119, %rd3, %rd118;
	ld.global.u32 	%r254, [%rd119];
	setp.eq.s32 	%p142, %r254, %r47;
	setp.gt.s32 	%p143, %r253, %r7;
	and.pred  	%p144, %p143, %p142;
	selp.u32 	%r255, 1, 0, %p144;
	add.s32 	%r256, %r252, %r255;
	ld.global.u32 	%r257, [%rd99+40];
	mul.wide.s32 	%rd120, %r257, 4;
	add.s64 	%rd121, %rd3, %rd120;
	ld.global.u32 	%r258, [%rd121];
	setp.eq.s32 	%p145, %r258, %r47;
	setp.gt.s32 	%p146, %r257, %r7;
	and.pred  	%p147, %p146, %p145;
	selp.u32 	%r259, 1, 0, %p147;
	add.s32 	%r260, %r256, %r259;
	ld.global.u32 	%r261, [%rd99+44];
	mul.wide.s32 	%rd122, %r261, 4;
	add.s64 	%rd123, %rd3, %rd122;
	ld.global.u32 	%r262, [%rd123];
	setp.eq.s32 	%p148, %r262, %r47;
	setp.gt.s32 	%p149, %r261, %r7;
	and.pred  	%p150, %p149, %p148;
	selp.u32 	%r263, 1, 0, %p150;
	add.s32 	%r264, %r260, %r263;
	ld.global.u32 	%r265, [%rd99+48];
	mul.wide.s32 	%rd124, %r265, 4;
	add.s64 	%rd125, %rd3, %rd124;
	ld.global.u32 	%r266, [%rd125];
	setp.eq.s32 	%p151, %r266, %r47;
	setp.gt.s32 	%p152, %r265, %r7;
	and.pred  	%p153, %p152, %p151;
	selp.u32 	%r267, 1, 0, %p153;
	add.s32 	%r268, %r264, %r267;
	ld.global.u32 	%r269, [%rd99+52];
	mul.wide.s32 	%rd126, %r269, 4;
	add.s64 	%rd127, %rd3, %rd126;
	ld.global.u32 	%r270, [%rd127];
	setp.eq.s32 	%p154, %r270, %r47;
	setp.gt.s32 	%p155, %r269, %r7;
	and.pred  	%p156, %p155, %p154;
	selp.u32 	%r271, 1, 0, %p156;
	add.s32 	%r272, %r268, %r271;
	ld.global.u32 	%r273, [%rd99+56];
	mul.wide.s32 	%rd128, %r273, 4;
	add.s64 	%rd129, %rd3, %rd128;
	ld.global.u32 	%r274, [%rd129];
	setp.eq.s32 	%p157, %r274, %r47;
	setp.gt.s32 	%p158, %r273, %r7;
	and.pred  	%p159, %p158, %p157;
	selp.u32 	%r275, 1, 0, %p159;
	add.s32 	%r276, %r272, %r275;
	ld.global.u32 	%r277, [%rd99+60];
	mul.wide.s32 	%rd130, %r277, 4;
	add.s64 	%rd131, %rd3, %rd130;
	ld.global.u32 	%r278, [%rd131];
	setp.eq.s32 	%p160, %r278, %r47;
	setp.gt.s32 	%p161, %r277, %r7;
	and.pred  	%p162, %p161, %p160;
	selp.u32 	%r279, 1, 0, %p162;
	add.s32 	%r376, %r276, %r279;
	add.s32 	%r368, %r368, 16;
	add.s32 	%r366, %r366, 16;
	setp.ne.s32 	%p163, %r366, %r42;
	@%p163 bra 	$L__BB1_26;
$L__BB1_27:
	setp.eq.s32 	%p164, %r40, 0;
	@%p164 bra 	$L__BB1_37;
	setp.lt.u32 	%p165, %r40, 8;
	@%p165 bra 	$L__BB1_30;
	mul.wide.s32 	%rd132, %r368, 4;
	add.s64 	%rd133, %rd1, %rd132;
	ld.global.u32 	%r281, [%rd133];
	mul.wide.s32 	%rd134, %r281, 4;
	add.s64 	%rd135, %rd3, %rd134;
	ld.global.u32 	%r282, [%rd135];
	setp.eq.s32 	%p166, %r282, %r47;
	setp.gt.s32 	%p167, %r281, %r7;
	and.pred  	%p168, %p167, %p166;
	selp.u32 	%r283, 1, 0, %p168;
	add.s32 	%r284, %r376, %r283;
	ld.global.u32 	%r285, [%rd133+4];
	mul.wide.s32 	%rd136, %r285, 4;
	add.s64 	%rd137, %rd3, %rd136;
	ld.global.u32 	%r286, [%rd137];
	setp.eq.s32 	%p169, %r286, %r47;
	setp.gt.s32 	%p170, %r285, %r7;
	and.pred  	%p171, %p170, %p169;
	selp.u32 	%r287, 1, 0, %p171;
	add.s32 	%r288, %r284, %r287;
	ld.global.u32 	%r289, [%rd133+8];
	mul.wide.s32 	%rd138, %r289, 4;
	add.s64 	%rd139, %rd3, %rd138;
	ld.global.u32 	%r290, [%rd139];
	setp.eq.s32 	%p172, %r290, %r47;
	setp.gt.s32 	%p173, %r289, %r7;
	and.pred  	%p174, %p173, %p172;
	selp.u32 	%r291, 1, 0, %p174;
	add.s32 	%r292, %r288, %r291;
	ld.global.u32 	%r293, [%rd133+12];
	mul.wide.s32 	%rd140, %r293, 4;
	add.s64 	%rd141, %rd3, %rd140;
	ld.global.u32 	%r294, [%rd141];
	setp.eq.s32 	%p175, %r294, %r47;
	setp.gt.s32 	%p176, %r293, %r7;
	and.pred  	%p177, %p176, %p175;
	selp.u32 	%r295, 1, 0, %p177;
	add.s32 	%r296, %r292, %r295;
	ld.global.u32 	%r297, [%rd133+16];
	mul.wide.s32 	%rd142, %r297, 4;
	add.s64 	%rd143, %rd3, %rd142;
	ld.global.u32 	%r298, [%rd143];
	setp.eq.s32 	%p178, %r298, %r47;
	setp.gt.s32 	%p179, %r297, %r7;
	and.pred  	%p180, %p179, %p178;
	selp.u32 	%r299, 1, 0, %p180;
	add.s32 	%r300, %r296, %r299;
	ld.global.u32 	%r301, [%rd133+20];
	mul.wide.s32 	%rd144, %r301, 4;
	add.s64 	%rd145, %rd3, %rd144;
	ld.global.u32 	%r302, [%rd145];
	setp.eq.s32 	%p181, %r302, %r47;
	setp.gt.s32 	%p182, %r301, %r7;
	and.pred  	%p183, %p182, %p181;
	selp.u32 	%r303, 1, 0, %p183;
	add.s32 	%r304, %r300, %r303;
	ld.global.u32 	%r305, [%rd133+24];
	mul.wide.s32 	%rd146, %r305, 4;
	add.s64 	%rd147, %rd3, %rd146;
	ld.global.u32 	%r306, [%rd147];
	setp.eq.s32 	%p184, %r306, %r47;
	setp.gt.s32 	%p185, %r305, %r7;
	and.pred  	%p186, %p185, %p184;
	selp.u32 	%r307, 1, 0, %p186;
	add.s32 	%r308, %r304, %r307;
	ld.global.u32 	%r309, [%rd133+28];
	mul.wide.s32 	%rd148, %r309, 4;
	add.s64 	%rd149, %rd3, %rd148;
	ld.global.u32 	%r310, [%rd149];
	setp.eq.s32 	%p187, %r310, %r47;
	setp.gt.s32 	%p188, %r309, %r7;
	and.pred  	%p189, %p188, %p187;
	selp.u32 	%r311, 1, 0, %p189;
	add.s32 	%r376, %r308, %r311;
	add.s32 	%r368, %r368, 8;
$L__BB1_30:
	setp.eq.s32 	%p190, %r43, 0;
	@%p190 bra 	$L__BB1_37;
	setp.lt.u32 	%p191, %r43, 4;
	@%p191 bra 	$L__BB1_33;
	mul.wide.s32 	%rd150, %r368, 4;
	add.s64 	%rd151, %rd1, %rd150;
	ld.global.u32 	%r313, [%rd151];
	mul.wide.s32 	%rd152, %r313, 4;
	add.s64 	%rd153, %rd3, %rd152;
	ld.global.u32 	%r314, [%rd153];
	setp.eq.s32 	%p192, %r314, %r47;
	setp.gt.s32 	%p193, %r313, %r7;
	and.pred  	%p194, %p193, %p192;
	selp.u32 	%r315, 1, 0, %p194;
	add.s32 	%r316, %r376, %r315;
	ld.global.u32 	%r317, [%rd151+4];
	mul.wide.s32 	%rd154, %r317, 4;
	add.s64 	%rd155, %rd3, %rd154;
	ld.global.u32 	%r318, [%rd155];
	setp.eq.s32 	%p195, %r318, %r47;
	setp.gt.s32 	%p196, %r317, %r7;
	and.pred  	%p197, %p196, %p195;
	selp.u32 	%r319, 1, 0, %p197;
	add.s32 	%r320, %r316, %r319;
	ld.global.u32 	%r321, [%rd151+8];
	mul.wide.s32 	%rd156, %r321, 4;
	add.s64 	%rd157, %rd3, %rd156;
	ld.global.u32 	%r322, [%rd157];
	setp.eq.s32 	%p198, %r322, %r47;
	setp.gt.s32 	%p199, %r321, %r7;
	and.pred  	%p200, %p199, %p198;
	selp.u32 	%r323, 1, 0, %p200;
	add.s32 	%r324, %r320, %r323;
	ld.global.u32 	%r325, [%rd151+12];
	mul.wide.s32 	%rd158, %r325, 4;
	add.s64 	%rd159, %rd3, %rd158;
	ld.global.u32 	%r326, [%rd159];
	setp.eq.s32 	%p201, %r326, %r47;
	setp.gt.s32 	%p202, %r325, %r7;
	and.pred  	%p203, %p202, %p201;
	selp.u32 	%r327, 1, 0, %p203;
	add.s32 	%r376, %r324, %r327;
	add.s32 	%r368, %r368, 4;
$L__BB1_33:
	setp.eq.s32 	%p204, %r44, 0;
	@%p204 bra 	$L__BB1_37;
	setp.eq.s32 	%p205, %r44, 1;
	mul.wide.s32 	%rd160, %r368, 4;
	add.s64 	%rd8, %rd1, %rd160;
	ld.global.u32 	%r328, [%rd8];
	mul.wide.s32 	%rd161, %r328, 4;
	add.s64 	%rd162, %rd3, %rd161;
	ld.global.u32 	%r329, [%rd162];
	setp.eq.s32 	%p206, %r329, %r47;
	setp.gt.s32 	%p207, %r328, %r7;
	and.pred  	%p208, %p207, %p206;
	selp.u32 	%r330, 1, 0, %p208;
	add.s32 	%r376, %r376, %r330;
	@%p205 bra 	$L__BB1_37;
	setp.eq.s32 	%p209, %r44, 2;
	ld.global.u32 	%r331, [%rd8+4];
	mul.wide.s32 	%rd163, %r331, 4;
	add.s64 	%rd164, %rd3, %rd163;
	ld.global.u32 	%r332, [%rd164];
	setp.eq.s32 	%p210, %r332, %r47;
	setp.gt.s32 	%p211, %r331, %r7;
	and.pred  	%p212, %p211, %p210;
	selp.u32 	%r333, 1, 0, %p212;
	add.s32 	%r376, %r376, %r333;
	@%p209 bra 	$L__BB1_37;
	ld.global.u32 	%r334, [%rd8+8];
	mul.wide.s32 	%rd165, %r334, 4;
	add.s64 	%rd166, %rd3, %rd165;
	ld.global.u32 	%r335, [%rd166];
	setp.eq.s32 	%p213, %r335, %r47;
	setp.gt.s32 	%p214, %r334, %r7;
	and.pred  	%p215, %p214, %p213;
	selp.u32 	%r336, 1, 0, %p215;
	add.s32 	%r376, %r376, %r336;
$L__BB1_37:
	cvt.rn.f32.u32 	%f16, %r376;
	add.f32 	%f17, %f16, %f16;
	mul.wide.s32 	%rd167, %r47, 4;
	add.s64 	%rd168, %rd2, %rd167;
	ld.global.u32 	%r337, [%rd168];
	mul.lo.s32 	%r338, %r337, %r11;
	cvt.rn.f32.s32 	%f18, %r338;
	mul.f32 	%f19, %f1, %f18;
	sub.f32 	%f20, %f17, %f19;
	sub.f32 	%f6, %f20, %f4;
	setp.gt.f32 	%p217, %f6, %f23;
	mov.pred 	%p228, -1;
	@%p217 bra 	$L__BB1_39;
	setp.eq.f32 	%p218, %f6, %f23;
	setp.lt.s32 	%p219, %r47, %r377;
	and.pred  	%p228, %p218, %p219;
$L__BB1_39:
	selp.b32 	%r377, %r47, %r377, %p228;
	selp.f32 	%f23, %f6, %f23, %p228;
$L__BB1_40:
	add.s32 	%r362, %r362, 1;
	setp.lt.s32 	%p220, %r362, %r9;
	@%p220 bra 	$L__BB1_23;
	setp.gt.f32 	%p229, %f23, 0f3727C5AC;
$L__BB1_42:
	setp.eq.s32 	%p221, %r377, %r8;
	not.pred 	%p222, %p229;
	or.pred  	%p223, %p222, %p221;
	@%p223 bra 	$L__BB1_44;
	neg.s32 	%r339, %r11;
	atom.global.add.u32 	%r340, [%rd7], %r339;
	mul.wide.s32 	%rd169, %r377, 4;
	add.s64 	%rd170, %rd2, %rd169;
	atom.global.add.u32 	%r341, [%rd170], %r11;
	st.global.u32 	[%rd5], %r377;
	mov.b32 	%r342, 1;
	st.shared.u32 	[_ZZ29computeModularityGainBucketedPiS_S_iS_fP8NodeInfoS_S_E14shared_changed_$_0], %r342;
$L__BB1_44:
	mov.u32 	%r343, %ntid.x;
	add.s32 	%r348, %r348, %r343;
	setp.lt.s32 	%p224, %r348, %r347;
	@%p224 bra 	$L__BB1_6;
$L__BB1_45:
	setp.ne.s32 	%p225, %r1, 0;
	bar.sync 	0;
	ld.shared.u32 	%r344, [_ZZ29computeModularityGainBucketedPiS_S_iS_fP8NodeInfoS_S_E14shared_changed_$_0];
	setp.eq.s32 	%p226, %r344, 0;
	or.pred  	%p227, %p225, %p226;
	@%p227 bra 	$L__BB1_47;
	ld.param.u64 	%rd173, [_Z29computeModularityGainBucketedPiS_S_iS_fP8NodeInfoS_S__param_4];
	cvta.to.global.u64 	%rd171, %rd173;
	atom.global.exch.b32 	%r346, [%rd171], 1;
$L__BB1_47:
	ret;

}
	// .globl	_Z17computeModularityPiS_S_iPffP8NodeInfoS_S_
.visible .entry _Z17computeModularityPiS_S_iPffP8NodeInfoS_S_(
	.param .u64 .ptr .align 1 _Z17computeModularityPiS_S_iPffP8NodeInfoS_S__param_0,
	.param .u64 .ptr .align 1 _Z17computeModularityPiS_S_iPffP8NodeInfoS_S__param_1,
	.param .u64 .ptr .align 1 _Z17computeModularityPiS_S_iPffP8NodeInfoS_S__param_2,
	.param .u32 _Z17computeModularityPiS_S_iPffP8NodeInfoS_S__param_3,
	.param .u64 .ptr .align 1 _Z17computeModularityPiS_S_iPffP8NodeInfoS_S__param_4,
	.param .f32 _Z17computeModularityPiS_S_iPffP8NodeInfoS_S__param_5,
	.param .u64 .ptr .align 1 _Z17computeModularityPiS_S_iPffP8NodeInfoS_S__param_6,
	.param .u64 .ptr .align 1 _Z17computeModularityPiS_S_iPffP8NodeInfoS_S__param_7,
	.param .u64 .ptr .align 1 _Z17computeModularityPiS_S_iPffP8NodeInfoS_S__param_8
)
{
	.reg .pred 	%p<13>;
	.reg .b32 	%r<39>;
	.reg .b32 	%f<24>;
	.reg .b64 	%rd<26>;
	// demoted variable
	.shared .align 4 .b8 _ZZ17computeModularityPiS_S_iPffP8NodeInfoS_S_E10shared_mod[1024];
	ld.param.u64 	%rd9, [_Z17computeModularityPiS_S_iPffP8NodeInfoS_S__param_0];
	ld.param.u64 	%rd6, [_Z17computeModularityPiS_S_iPffP8NodeInfoS_S__param_1];
	ld.param.u64 	%rd10, [_Z17computeModularityPiS_S_iPffP8NodeInfoS_S__param_2];
	ld.param.u32 	%r35, [_Z17computeModularityPiS_S_iPffP8NodeInfoS_S__param_3];
	ld.param.u64 	%rd7, [_Z17computeModularityPiS_S_iPffP8NodeInfoS_S__param_4];
	ld.param.f32 	%f7, [_Z17computeModularityPiS_S_iPffP8NodeInfoS_S__param_5];
	ld.param.u64 	%rd8, [_Z17computeModularityPiS_S_iPffP8NodeInfoS_S__param_6];
	ld.param.u64 	%rd11, [_Z17computeModularityPiS_S_iPffP8NodeInfoS_S__param_7];
	cvta.to.global.u64 	%rd1, %rd9;
	cvta.to.global.u64 	%rd2, %rd10;
	cvta.to.global.u64 	%rd12, %rd11;
	mov.u32 	%r22, %ctaid.x;
	mov.u32 	%r1, %tid.x;
	mul.wide.u32 	%rd13, %r22, 4;
	add.s64 	%rd3, %rd12, %rd13;
	ld.global.u32 	%r2, [%rd3];
	add.s32 	%r23, %r22, 1;
	mov.u32 	%r24, %nctaid.x;
	setp.ge.u32 	%p1, %r23, %r24;
	@%p1 bra 	$L__BB2_2;
	ld.global.u32 	%r35, [%rd3+4];
$L__BB2_2:
	shl.b32 	%r25, %r1, 2;
	mov.u32 	%r26, _ZZ17computeModularityPiS_S_iPffP8NodeInfoS_S_E10shared_mod;
	add.s32 	%r5, %r26, %r25;
	mov.b32 	%r27, 0;
	st.shared.u32 	[%r5], %r27;
	add.f32 	%f8, %f7, %f7;
	rcp.rn.f32 	%f1, %f8;
	add.s32 	%r36, %r2, %r1;
	setp.ge.s32 	%p2, %r36, %r35;
	@%p2 bra 	$L__BB2_10;
	mov.u32 	%r7, %ntid.x;
	cvta.to.global.u64 	%rd4, %rd8;
	cvta.to.global.u64 	%rd5, %rd6;
	mov.f32 	%f22, 0f00000000;
$L__BB2_4:
	mul.wide.s32 	%rd14, %r36, 12;
	add.s64 	%rd15, %rd4, %rd14;
	ld.global.u32 	%r9, [%rd15];
	mul.wide.s32 	%rd16, %r9, 4;
	add.s64 	%rd17, %rd2, %rd16;
	ld.global.u32 	%r10, [%rd17];
	add.s64 	%rd18, %rd1, %rd16;
	ld.global.u32 	%r11, [%rd18+4];
	ld.global.u32 	%r37, [%rd18];
	setp.le.s32 	%p3, %r11, %r37;
	@%p3 bra 	$L__BB2_9;
	sub.s32 	%r13, %r11, %r37;
$L__BB2_6:
	mul.wide.s32 	%rd19, %r37, 4;
	add.s64 	%rd20, %rd5, %rd19;
	ld.global.u32 	%r15, [%rd20];
	mul.wide.s32 	%rd21, %r15, 4;
	add.s64 	%rd22, %rd2, %rd21;
	ld.global.u32 	%r28, [%rd22];
	setp.ne.s32 	%p4, %r10, %r28;
	setp.le.s32 	%p5, %r15, %r9;
	or.pred  	%p6, %p5, %p4;
	@%p6 bra 	$L__BB2_8;
	add.s64 	%rd24, %rd1, %rd21;
	ld.global.u32 	%r29, [%rd24+4];
	ld.global.u32 	%r30, [%rd24];
	sub.s32 	%r31, %r29, %r30;
	mul.lo.s32 	%r32, %r31, %r13;
	cvt.rn.f32.s32 	%f10, %r32;
	mul.f32 	%f11, %f1, %f10;
	mov.f32 	%f12, 0f3F800000;
	sub.f32 	%f13, %f12, %f11;
	add.f32 	%f22, %f22, %f13;
	st.shared.f32 	[%r5], %f22;
$L__BB2_8:
	add.s32 	%r37, %r37, 1;
	setp.lt.s32 	%p7, %r37, %r11;
	@%p7 bra 	$L__BB2_6;
$L__BB2_9:
	add.s32 	%r36, %r36, %r7;
	setp.lt.s32 	%p8, %r36, %r35;
	@%p8 bra 	$L__BB2_4;
$L__BB2_10:
	bar.sync 	0;
	mov.u32 	%r38, %ntid.x;
	setp.lt.u32 	%p9, %r38, 2;
	@%p9 bra 	$L__BB2_14;
$L__BB2_11:
	shr.u32 	%r20, %r38, 1;
	setp.ge.u32 	%p10, %r1, %r20;
	@%p10 bra 	$L__BB2_13;
	shl.b32 	%r33, %r20, 2;
	add.s32 	%r34, %r5, %r33;
	ld.shared.f32 	%f14, [%r34];
	ld.shared.f32 	%f15, [%r5];
	add.f32 	%f16, %f14, %f15;
	st.shared.f32 	[%r5], %f16;
$L__BB2_13:
	bar.sync 	0;
	setp.gt.u32 	%p11, %r38, 3;
	mov.u32 	%r38, %r20;
	@%p11 bra 	$L__BB2_11;
$L__BB2_14:
	setp.ne.s32 	%p12, %r1, 0;
	@%p12 bra 	$L__BB2_16;
	ld.shared.f32 	%f17, [_ZZ17computeModularityPiS_S_iPffP8NodeInfoS_S_E10shared_mod];
	mul.f32 	%f18, %f1, %f17;
	cvta.to.global.u64 	%rd25, %rd7;
	atom.global.add.f32 	%f19, [%rd25], %f18;
$L__BB2_16:
	ret;

}


// ===== COMPILED SASS (sm_100) =====

	.target	sm_100

	.elftype	@"ET_EXEC"


//--------------------- .note.nv.tkinfo           --------------------------
	.section	.note.nv.tkinfo,"",@"SHT_NOTE"
	.sectionflags	@"SHF_NOTE_NV_TKINFO"
	.tkinfo
        /*0018*/ 	.word	0x00000002
        /*0030*/ 	.string	""
        /*0030*/ 	.string	"ptxas"
        /*0030*/ 	.string	"Cuda compilation tools, release 13.0, V13.0.88"
        /*0030*/ 	.string	"Build cuda_13.0.r13.0/compiler.36424714_0"
        /*0030*/ 	.string	"-arch sm_100 -m 64 "



//--------------------- .note.nv.cuinfo           --------------------------
	.section	.note.nv.cuinfo,"",@"SHT_NOTE"
	.sectionflags	@"SHF_NOTE_NV_CUINFO"
        /*0018*/ 	.short	0x0002
        /*001a*/ 	.short	0x0064
        /*001c*/ 	.short	0x0082
	.zero		2


//--------------------- .nv.info                  --------------------------
	.section	.nv.info,"",@"SHT_CUDA_INFO"
	.align	4


	//----- nvinfo : EIATTR_REGCOUNT
	.align		4
        /*0000*/ 	.byte	0x04, 0x2f
        /*0002*/ 	.short	(.L_1 - .L_0)
	.align		4
.L_0:
        /*0004*/ 	.word	index@(_Z21initializeCommunitiesPiS_S_i)
        /*0008*/ 	.word	0x0000000c


	//----- nvinfo : EIATTR_FRAME_SIZE
	.align		4
.L_1:
        /*000c*/ 	.byte	0x04, 0x11
        /*000e*/ 	.short	(.L_3 - .L_2)
	.align		4
.L_2:
        /*0010*/ 	.word	index@(_Z21initializeCommunitiesPiS_S_i)
        /*0014*/ 	.word	0x00000000


	//----- nvinfo : EIATTR_REGCOUNT
	.align		4
.L_3:
        /*0018*/ 	.byte	0x04, 0x2f
        /*001a*/ 	.short	(.L_5 - .L_4)
	.align		4
.L_4:
        /*001c*/ 	.word	index@(_Z29computeModularityGainBucketedPiS_S_iS_fP8NodeInfoS_S_)
        /*0020*/ 	.word	0x00000030


	//----- nvinfo : EIATTR_FRAME_SIZE
	.align		4
.L_5:
        /*0024*/ 	.byte	0x04, 0x11
        /*0026*/ 	.short	(.L_7 - .L_6)
	.align		4
.L_6:
        /*0028*/ 	.word	index@($__internal_1_$__cuda_sm20_rcp_rn_f32_slowpath)
        /*002c*/ 	.word	0x00000000


	//----- nvinfo : EIATTR_FRAME_SIZE
	.align		4
.L_7:
        /*0030*/ 	.byte	0x04, 0x11
        /*0032*/ 	.short	(.L_9 - .L_8)
	.align		4
.L_8:
        /*0034*/ 	.word	index@(_Z29computeModularityGainBucketedPiS_S_iS_fP8NodeInfoS_S_)
        /*0038*/ 	.word	0x00000000


	//----- nvinfo : EIATTR_REGCOUNT
	.align		4
.L_9:
        /*003c*/ 	.byte	0x04, 0x2f
        /*003e*/ 	.short	(.L_11 - .L_10)
	.align		4
.L_10:
        /*0040*/ 	.word	index@(_Z17computeModularityPiS_S_iPffP8NodeInfoS_S_)
        /*0044*/ 	.word	0x00000020


	//----- nvinfo : EIATTR_FRAME_SIZE
	.align		4
.L_11:
        /*0048*/ 	.byte	0x04, 0x11
        /*004a*/ 	.short	(.L_13 - .L_12)
	.align		4
.L_12:
        /*004c*/ 	.word	index@($__internal_0_$__cuda_sm20_rcp_rn_f32_slowpath)
        /*0050*/ 	.word	0x00000000


	//----- nvinfo : EIATTR_FRAME_SIZE
	.align		4
.L_13:
        /*0054*/ 	.byte	0x04, 0x11
        /*0056*/ 	.short	(.L_15 - .L_14)
	.align		4
.L_14:
        /*0058*/ 	.word	index@(_Z17computeModularityPiS_S_iPffP8NodeInfoS_S_)
        /*005c*/ 	.word	0x00000000


	//----- nvinfo : EIATTR_MIN_STACK_SIZE
	.align		4
.L_15:
        /*0060*/ 	.byte	0x04, 0x12
        /*0062*/ 	.short	(.L_17 - .L_16)
	.align		4
.L_16:
        /*0064*/ 	.word	index@(_Z17computeModularityPiS_S_iPffP8NodeInfoS_S_)
        /*0068*/ 	.word	0x00000000


	//----- nvinfo : EIATTR_MIN_STACK_SIZE
	.align		4
.L_17:
        /*006c*/ 	.byte	0x04, 0x12
        /*006e*/ 	.short	(.L_19 - .L_18)
	.align		4
.L_18:
        /*0070*/ 	.word	index@(_Z29computeModularityGainBucketedPiS_S_iS_fP8NodeInfoS_S_)
        /*0074*/ 	.word	0x00000000


	//----- nvinfo : EIATTR_MIN_STACK_SIZE
	.align		4
.L_19:
        /*0078*/ 	.byte	0x04, 0x12
        /*007a*/ 	.short	(.L_21 - .L_20)
	.align		4
.L_20:
        /*007c*/ 	.word	index@(_Z21initializeCommunitiesPiS_S_i)
        /*0080*/ 	.word	0x00000000
.L_21:


//--------------------- .nv.compat                --------------------------
	.section	.nv.compat,"",@"SHT_CUDA_COMPAT_INFO"
	.align	4
        /*0000*/ 	.byte	0x02, 0x09, 0x00, 0x00, 0x02, 0x02, 0x01, 0x00, 0x02, 0x05, 0x05, 0x00, 0x03, 0x07, 0x01, 0x01
        /*0010*/ 	.byte	0x02, 0x03, 0x00, 0x00, 0x02, 0x06, 0x01, 0x00, 0x04, 0x0b, 0x08, 0x00, 0x01, 0x00, 0x00, 0x00
        /*0020*/ 	.byte	0x00, 0x00, 0x00, 0x00


//--------------------- .nv.info._Z17computeModularityPiS_S_iPffP8NodeInfoS_S_ --------------------------
	.section	.nv.info._Z17computeModularityPiS_S_iPffP8NodeInfoS_S_,"",@"SHT_CUDA_INFO"
	.sectionflags	@""
	.align	4


	//----- nvinfo : EIATTR_CUDA_API_VERSION
	.align		4
        /*0000*/ 	.byte	0x04, 0x37
        /*0002*/ 	.short	(.L_23 - .L_22)
.L_22:
        /*0004*/ 	.word	0x00000082


	//----- nvinfo : EIATTR_KPARAM_INFO
	.align		4
.L_23:
        /*0008*/ 	.byte	0x04, 0x17
        /*000a*/ 	.short	(.L_25 - .L_24)
.L_24:
        /*000c*/ 	.word	0x00000000
        /*0010*/ 	.short	0x0008
        /*0012*/ 	.short	0x0040
        /*0014*/ 	.byte	0x00, 0xf5, 0x21, 0x00


	//----- nvinfo : EIATTR_KPARAM_INFO
	.align		4
.L_25:
        /*0018*/ 	.byte	0x04, 0x17
        /*001a*/ 	.short	(.L_27 - .L_26)
.L_26:
        /*001c*/ 	.word	0x00000000
        /*0020*/ 	.short	0x0007
        /*0022*/ 	.short	0x0038
        /*0024*/ 	.byte	0x00, 0xf5, 0x21, 0x00


	//----- nvinfo : EIATTR_KPARAM_INFO
	.align		4
.L_27:
        /*0028*/ 	.byte	0x04, 0x17
        /*002a*/ 	.short	(.L_29 - .L_28)
.L_28:
        /*002c*/ 	.word	0x00000000
        /*0030*/ 	.short	0x0006
        /*0032*/ 	.short	0x0030
        /*0034*/ 	.byte	0x00, 0xf5, 0x21, 0x00


	//----- nvinfo : EIATTR_KPARAM_INFO
	.align		4
.L_29:
        /*0038*/ 	.byte	0x04, 0x17
        /*003a*/ 	.short	(.L_31 - .L_30)
.L_30:
        /*003c*/ 	.word	0x00000000
        /*0040*/ 	.short	0x0005
        /*0042*/ 	.short	0x0028
        /*0044*/ 	.byte	0x00, 0xf0, 0x11, 0x00


	//----- nvinfo : EIATTR_KPARAM_INFO
	.align		4
.L_31:
        /*0048*/ 	.byte	0x04, 0x17
        /*004a*/ 	.short	(.L_33 - .L_32)
.L_32:
        /*004c*/ 	.word	0x00000000
        /*0050*/ 	.short	0x0004
        /*0052*/ 	.short	0x0020
        /*0054*/ 	.byte	0x00, 0xf5, 0x21, 0x00


	//----- nvinfo : EIATTR_KPARAM_INFO
	.align		4
.L_33:
        /*0058*/ 	.byte	0x04, 0x17
        /*005a*/ 	.short	(.L_35 - .L_34)
.L_34:
        /*005c*/ 	.word	0x00000000
        /*0060*/ 	.short	0x0003
        /*0062*/ 	.short	0x0018
        /*0064*/ 	.byte	0x00, 0xf0, 0x11, 0x00


	//----- nvinfo : EIATTR_KPARAM_INFO
	.align		4
.L_35:
        /*0068*/ 	.byte	0x04, 0x17
        /*006a*/ 	.short	(.L_37 - .L_36)
.L_36:
        /*006c*/ 	.word	0x00000000
        /*0070*/ 	.short	0x0002
        /*0072*/ 	.short	0x0010
        /*0074*/ 	.byte	0x00, 0xf5, 0x21, 0x00


	//----- nvinfo : EIATTR_KPARAM_INFO
	.align		4
.L_37:
        /*0078*/ 	.byte	0x04, 0x17
        /*007a*/ 	.short	(.L_39 - .L_38)
.L_38:
        /*007c*/ 	.word	0x00000000
        /*0080*/ 	.short	0x0001
        /*0082*/ 	.short	0x0008
        /*0084*/ 	.byte	0x00, 0xf5, 0x21, 0x00


	//----- nvinfo : EIATTR_KPARAM_INFO
	.align		4
.L_39:
        /*0088*/ 	.byte	0x04, 0x17
        /*008a*/ 	.short	(.L_41 - .L_40)
.L_40:
        /*008c*/ 	.word	0x00000000
        /*0090*/ 	.short	0x0000
        /*0092*/ 	.short	0x0000
        /*0094*/ 	.byte	0x00, 0xf5, 0x21, 0x00


	//----- nvinfo : EIATTR_SPARSE_MMA_MASK
	.align		4
.L_41:
        /*0098*/ 	.byte	0x03, 0x50
        /*009a*/ 	.short	0x0000


	//----- nvinfo : EIATTR_MAXREG_COUNT
	.align		4
        /*009c*/ 	.byte	0x03, 0x1b
        /*009e*/ 	.short	0x00ff


	//----- nvinfo : EIATTR_NUM_BARRIERS
	.align		4
        /*00a0*/ 	.byte	0x02, 0x4c
        /*00a2*/ 	.byte	0x01
	.zero		1


	//----- nvinfo : EIATTR_MERCURY_ISA_VERSION
	.align		4
        /*00a4*/ 	.byte	0x03, 0x5f
        /*00a6*/ 	.short	0x0101


	//----- nvinfo : EIATTR_VRC_CTA_INIT_COUNT
	.align		4
        /*00a8*/ 	.byte	0x02, 0x4a
	.zero		1
	.zero		1


	//----- nvinfo : EIATTR_EXIT_INSTR_OFFSETS
	.align		4
        /*00ac*/ 	.byte	0x04, 0x1c
        /*00ae*/ 	.short	(.L_43 - .L_42)


	//   ....[0]....
.L_42:
        /*00b0*/ 	.word	0x00000d90


	//   ....[1]....
        /*00b4*/ 	.word	0x00000e10


	//----- nvinfo : EIATTR_CRS_STACK_SIZE
	.align		4
.L_43:
        /*00b8*/ 	.byte	0x04, 0x1e
        /*00ba*/ 	.short	(.L_45 - .L_44)
.L_44:
        /*00bc*/ 	.word	0x00000000


	//----- nvinfo : EIATTR_CBANK_PARAM_SIZE
	.align		4
.L_45:
        /*00c0*/ 	.byte	0x03, 0x19
        /*00c2*/ 	.short	0x0048


	//----- nvinfo : EIATTR_PARAM_CBANK
	.align		4
        /*00c4*/ 	.byte	0x04, 0x0a
        /*00c6*/ 	.short	(.L_47 - .L_46)
	.align		4
.L_46:
        /*00c8*/ 	.word	index@(.nv.constant0._Z17computeModularityPiS_S_iPffP8NodeInfoS_S_)
        /*00cc*/ 	.short	0x0380
        /*00ce*/ 	.short	0x0048


	//----- nvinfo : EIATTR_SW_WAR
	.align		4
.L_47:
        /*00d0*/ 	.byte	0x04, 0x36
        /*00d2*/ 	.short	(.L_49 - .L_48)
.L_48:
        /*00d4*/ 	.word	0x00000008
.L_49:


//--------------------- .nv.info._Z29computeModularityGainBucketedPiS_S_iS_fP8NodeInfoS_S_ --------------------------
	.section	.nv.info._Z29computeModularityGainBucketedPiS_S_iS_fP8NodeInfoS_S_,"",@"SHT_CUDA_INFO"
	.sectionflags	@""
	.align	4


	//----- nvinfo : EIATTR_CUDA_API_VERSION
	.align		4
        /*0000*/ 	.byte	0x04, 0x37
        /*0002*/ 	.short	(.L_51 - .L_50)
.L_50:
        /*0004*/ 	.word	0x00000082


	//----- nvinfo : EIATTR_KPARAM_INFO
	.align		4
.L_51:
        /*0008*/ 	.byte	0x04, 0x17
        /*000a*/ 	.short	(.L_53 - .L_52)
.L_52:
        /*000c*/ 	.word	0x00000000
        /*0010*/ 	.short	0x0008
        /*0012*/ 	.short	0x0040
        /*0014*/ 	.byte	0x00, 0xf5, 0x21, 0x00


	//----- nvinfo : EIATTR_KPARAM_INFO
	.align		4
.L_53:
        /*0018*/ 	.byte	0x04, 0x17
        /*001a*/ 	.short	(.L_55 - .L_54)
.L_54:
        /*001c*/ 	.word	0x00000000
        /*0020*/ 	.short	0x0007
        /*0022*/ 	.short	0x0038
        /*0024*/ 	.byte	0x00, 0xf5, 0x21, 0x00


	//----- nvinfo : EIATTR_KPARAM_INFO
	.align		4
.L_55:
        /*0028*/ 	.byte	0x04, 0x17
        /*002a*/ 	.short	(.L_57 - .L_56)
.L_56:
        /*002c*/ 	.word	0x00000000
        /*0030*/ 	.short	0x0006
        /*0032*/ 	.short	0x0030
        /*0034*/ 	.byte	0x00, 0xf5, 0x21, 0x00


	//----- nvinfo : EIATTR_KPARAM_INFO
	.align		4
.L_57:
        /*0038*/ 	.byte	0x04, 0x17
        /*003a*/ 	.short	(.L_59 - .L_58)
.L_58:
        /*003c*/ 	.word	0x00000000
        /*0040*/ 	.short	0x0005
        /*0042*/ 	.short	0x0028
        /*0044*/ 	.byte	0x00, 0xf0, 0x11, 0x00


	//----- nvinfo : EIATTR_KPARAM_INFO
	.align		4
.L_59:
        /*0048*/ 	.byte	0x04, 0x17
        /*004a*/ 	.short	(.L_61 - .L_60)
.L_60:
        /*004c*/ 	.word	0x00000000
        /*0050*/ 	.short	0x0004
        /*0052*/ 	.short	0x0020
        /*0054*/ 	.byte	0x00, 0xf5, 0x21, 0x00


	//----- nvinfo : EIATTR_KPARAM_INFO
	.align		4
.L_61:
        /*0058*/ 	.byte	0x04, 0x17
        /*005a*/ 	.short	(.L_63 - .L_62)
.L_62:
        /*005c*/ 	.word	0x00000000
        /*0060*/ 	.short	0x0003
        /*0062*/ 	.short	0x0018
        /*0064*/ 	.byte	0x00, 0xf0, 0x11, 0x00


	//----- nvinfo : EIATTR_KPARAM_INFO
	.align		4
.L_63:
        /*0068*/ 	.byte	0x04, 0x17
        /*006a*/ 	.short	(.L_65 - .L_64)
.L_64:
        /*006c*/ 	.word	0x00000000
        /*0070*/ 	.short	0x0002
        /*0072*/ 	.short	0x0010
        /*0074*/ 	.byte	0x00, 0xf5, 0x21, 0x00


	//----- nvinfo : EIATTR_KPARAM_INFO
	.align		4
.L_65:
        /*0078*/ 	.byte	0x04, 0x17
        /*007a*/ 	.short	(.L_67 - .L_66)
.L_66:
        /*007c*/ 	.word	0x00000000
        /*0080*/ 	.short	0x0001
        /*0082*/ 	.short	0x0008
        /*0084*/ 	.byte	0x00, 0xf5, 0x21, 0x00


	//----- nvinfo : EIATTR_KPARAM_INFO
	.align		4
.L_67:
        /*0088*/ 	.byte	0x04, 0x17
        /*008a*/ 	.short	(.L_69 - .L_68)
.L_68:
        /*008c*/ 	.word	0x00000000
        /*0090*/ 	.short	0x0000
        /*0092*/ 	.short	0x0000
        /*0094*/ 	.byte	0x00, 0xf5, 0x21, 0x00


	//----- nvinfo : EIATTR_SPARSE_MMA_MASK
	.align		4
.L_69:
        /*0098*/ 	.byte	0x03, 0x50
        /*009a*/ 	.short	0x0000


	//----- nvinfo : EIATTR_MAXREG_COUNT
	.align		4
        /*009c*/ 	.byte	0x03, 0x1b
        /*009e*/ 	.short	0x00ff


	//----- nvinfo : EIATTR_NUM_BARRIERS
	.align		4
        /*00a0*/ 	.byte	0x02, 0x4c
        /*00a2*/ 	.byte	0x01
	.zero		1


	//----- nvinfo : EIATTR_MERCURY_ISA_VERSION
	.align		4
        /*00a4*/ 	.byte	0x03, 0x5f
        /*00a6*/ 	.short	0x0101


	//----- nvinfo : EIATTR_VRC_CTA_INIT_COUNT
	.align		4
        /*00a8*/ 	.byte	0x02, 0x4a
	.zero		1
	.zero		1


	//----- nvinfo : EIATTR_EXIT_INSTR_OFFSETS
	.align		4
        /*00ac*/ 	.byte	0x04, 0x1c
        /*00ae*/ 	.short	(.L_71 - .L_70)


	//   ....[0]....
.L_70:
        /*00b0*/ 	.word	0x000029f0


	//   ....[1]....
        /*00b4*/ 	.word	0x00002a30


	//----- nvinfo : EIATTR_CRS_STACK_SIZE
	.align		4
.L_71:
        /*00b8*/ 	.byte	0x04, 0x1e
        /*00ba*/ 	.short	(.L_73 - .L_72)
.L_72:
        /*00bc*/ 	.word	0x00000000


	//----- nvinfo : EIATTR_CBANK_PARAM_SIZE
	.align		4
.L_73:
        /*00c0*/ 	.byte	0x03, 0x19
        /*00c2*/ 	.short	0x0048


	//----- nvinfo : EIATTR_PARAM_CBANK
	.align		4
        /*00c4*/ 	.byte	0x04, 0x0a
        /*00c6*/ 	.short	(.L_75 - .L_74)
	.align		4
.L_74:
        /*00c8*/ 	.word	index@(.nv.constant0._Z29computeModularityGainBucketedPiS_S_iS_fP8NodeInfoS_S_)
        /*00cc*/ 	.short	0x0380
        /*00ce*/ 	.short	0x0048


	//----- nvinfo : EIATTR_SW_WAR
	.align		4
.L_75:
        /*00d0*/ 	.byte	0x04, 0x36
        /*00d2*/ 	.short	(.L_77 - .L_76)
.L_76:
        /*00d4*/ 	.word	0x00000008
.L_77:


//--------------------- .nv.info._Z21initializeCommunitiesPiS_S_i --------------------------
	.section	.nv.info._Z21initializeCommunitiesPiS_S_i,"",@"SHT_CUDA_INFO"
	.sectionflags	@""
	.align	4


	//----- nvinfo : EIATTR_CUDA_API_VERSION
	.align		4
        /*0000*/ 	.byte	0x04, 0x37
        /*0002*/ 	.short	(.L_79 - .L_78)
.L_78:
        /*0004*/ 	.word	0x00000082


	//----- nvinfo : EIATTR_KPARAM_INFO
	.align		4
.L_79:
        /*0008*/ 	.byte	0x04, 0x17
        /*000a*/ 	.short	(.L_81 - .L_80)
.L_80:
        /*000c*/ 	.word	0x00000000
        /*0010*/ 	.short	0x0003
        /*0012*/ 	.short	0x0018
        /*0014*/ 	.byte	0x00, 0xf0, 0x11, 0x00


	//----- nvinfo : EIATTR_KPARAM_INFO
	.align		4
.L_81:
        /*0018*/ 	.byte	0x04, 0x17
        /*001a*/ 	.short	(.L_83 - .L_82)
.L_82:
        /*001c*/ 	.word	0x00000000
        /*0020*/ 	.short	0x0002
        /*0022*/ 	.short	0x0010
        /*0024*/ 	.byte	0x00, 0xf5, 0x21, 0x00


	//----- nvinfo : EIATTR_KPARAM_INFO
	.align		4
.L_83:
        /*0028*/ 	.byte	0x04, 0x17
        /*002a*/ 	.short	(.L_85 - .L_84)
.L_84:
        /*002c*/ 	.word	0x00000000
        /*0030*/ 	.short	0x0001
        /*0032*/ 	.short	0x0008
        /*0034*/ 	.byte	0x00, 0xf5, 0x21, 0x00


	//----- nvinfo : EIATTR_KPARAM_INFO
	.align		4
.L_85:
        /*0038*/ 	.byte	0x04, 0x17
        /*003a*/ 	.short	(.L_87 - .L_86)
.L_86:
        /*003c*/ 	.word	0x00000000
        /*0040*/ 	.short	0x0000
        /*0042*/ 	.short	0x0000
        /*0044*/ 	.byte	0x00, 0xf5, 0x21, 0x00


	//----- nvinfo : EIATTR_SPARSE_MMA_MASK
	.align		4
.L_87:
        /*0048*/ 	.byte	0x03, 0x50
        /*004a*/ 	.short	0x0000


	//----- nvinfo : EIATTR_MAXREG_COUNT
	.align		4
        /*004c*/ 	.byte	0x03, 0x1b
        /*004e*/ 	.short	0x00ff


	//----- nvinfo : EIATTR_MERCURY_ISA_VERSION
	.align		4
        /*0050*/ 	.byte	0x03, 0x5f
        /*0052*/ 	.short	0x0101


	//----- nvinfo : EIATTR_VRC_CTA_INIT_COUNT
	.align		4
        /*0054*/ 	.byte	0x02, 0x4a
	.zero		1
	.zero		1


	//----- nvinfo : EIATTR_EXIT_INSTR_OFFSETS
	.align		4
        /*0058*/ 	.byte	0x04, 0x1c
        /*005a*/ 	.short	(.L_89 - .L_88)


	//   ....[0]....
.L_88:
        /*005c*/ 	.word	0x00000070


	//   ....[1]....
        /*0060*/ 	.word	0x00000120


	//----- nvinfo : EIATTR_CBANK_PARAM_SIZE
	.align		4
.L_89:
        /*0064*/ 	.byte	0x03, 0x19
        /*0066*/ 	.short	0x001c


	//----- nvinfo : EIATTR_PARAM_CBANK
	.align		4
        /*0068*/ 	.byte	0x04, 0x0a
        /*006a*/ 	.short	(.L_91 - .L_90)
	.align		4
.L_90:
        /*006c*/ 	.word	index@(.nv.constant0._Z21initializeCommunitiesPiS_S_i)
        /*0070*/ 	.short	0x0380
        /*0072*/ 	.short	0x001c


	//----- nvinfo : EIATTR_SW_WAR
	.align		4
.L_91:
        /*0074*/ 	.byte	0x04, 0x36
        /*0076*/ 	.short	(.L_93 - .L_92)
.L_92:
        /*0078*/ 	.word	0x00000008
.L_93:


//--------------------- .nv.callgraph             --------------------------
	.section	.nv.callgraph,"",@"SHT_CUDA_CALLGRAPH"
	.align	4
	.sectionentsize	8
	.align		4
        /*0000*/ 	.word	0x00000000
	.align		4
        /*0004*/ 	.word	0xffffffff
	.align		4
        /*0008*/ 	.word	0x00000000
	.align		4
        /*000c*/ 	.word	0xfffffffe
	.align		4
        /*0010*/ 	.word	0x00000000
	.align		4
        /*0014*/ 	.word	0xfffffffd
	.align		4
        /*0018*/ 	.word	0x00000000
	.align		4
        /*001c*/ 	.word	0xfffffffc


//--------------------- .text._Z17computeModularityPiS_S_iPffP8NodeInfoS_S_ --------------------------
	.section	.text._Z17computeModularityPiS_S_iPffP8NodeInfoS_S_,"ax",@progbits
	.align	128
        .global         _Z17computeModularityPiS_S_iPffP8NodeInfoS_S_
        .type           _Z17computeModularityPiS_S_iPffP8NodeInfoS_S_,@function
        .size           _Z17computeModularityPiS_S_iPffP8NodeInfoS_S_,(.L_x_55 - _Z17computeModularityPiS_S_iPffP8NodeInfoS_S_)
        .other          _Z17computeModularityPiS_S_iPffP8NodeInfoS_S_,@"STO_CUDA_ENTRY STV_DEFAULT"
_Z17computeModularityPiS_S_iPffP8NodeInfoS_S_:
.text._Z17computeModularityPiS_S_iPffP8NodeInfoS_S_:
[----:B------:R-:W-:Y:S01]  /*0000*/  LDC R1, c[0x0][0x37c] ;  /* 0x0000df00ff017b82 */ /* 0x000fe20000000800 */
[----:B------:R-:W0:Y:S07]  /*0010*/  S2R R3, SR_CTAID.X ;  /* 0x0000000000037919 */ /* 0x000e2e0000002500 */
[----:B------:R-:W0:Y:S01]  /*0020*/  LDC.64 R6, c[0x0][0x3b8] ;  /* 0x0000ee00ff067b82 */ /* 0x000e220000000a00 */
[----:B------:R-:W1:Y:S01]  /*0030*/  LDCU.64 UR6, c[0x0][0x358] ;  /* 0x00006b00ff0677ac */ /* 0x000e620008000a00 */
[----:B------:R-:W2:Y:S01]  /*0040*/  LDCU UR4, c[0x0][0x370] ;  /* 0x00006e00ff0477ac */ /* 0x000ea20008000800 */
[----:B------:R-:W3:Y:S01]  /*0050*/  LDCU UR5, c[0x0][0x398] ;  /* 0x00007300ff0577ac */ /* 0x000ee20008000800 */
[----:B------:R-:W4:Y:S04]  /*0060*/  S2R R2, SR_TID.X ;  /* 0x0000000000027919 */ /* 0x000f280000002100 */
[----:B------:R-:W4:Y:S01]  /*0070*/  LDC R4, c[0x0][0x3a8] ;  /* 0x0000ea00ff047b82 */ /* 0x000f220000000800 */
[----:B0-----:R-:W-:-:S04]  /*0080*/  IMAD.WIDE.U32 R6, R3, 0x4, R6 ;  /* 0x0000000403067825 */ /* 0x001fc800078e0006 */
[----:B------:R-:W-:Y:S01]  /*0090*/  VIADD R0, R3, 0x1 ;  /* 0x0000000103007836 */ /* 0x000fe20000000000 */
[----:B-1----:R0:W5:Y:S04]  /*00a0*/  LDG.E R5, desc[UR6][R6.64] ;  /* 0x0000000606057981 */ /* 0x002168000c1e1900 */
[----:B--2---:R-:W-:Y:S01]  /*00b0*/  ISETP.GE.U32.AND P0, PT, R0, UR4, PT ;  /* 0x0000000400007c0c */ /* 0x004fe2000bf06070 */
[----:B---3--:R-:W-:Y:S01]  /*00c0*/  IMAD.U32 R0, RZ, RZ, UR5 ;  /* 0x00000005ff007e24 */ /* 0x008fe2000f8e00ff */
[----:B------:R-:W1:Y:S01]  /*00d0*/  S2UR UR5, SR_CgaCtaId ;  /* 0x00000000000579c3 */ /* 0x000e620000008800 */
[----:B------:R-:W-:Y:S01]  /*00e0*/  UMOV UR4, 0x400 ;  /* 0x0000040000047882 */ /* 0x000fe20000000000 */
[----:B----4-:R-:W-:-:S05]  /*00f0*/  FADD R4, R4, R4 ;  /* 0x0000000404047221 */ /* 0x010fca0000000000 */
[----:B------:R-:W-:-:S04]  /*0100*/  IADD3 R8, PT, PT, R4, 0x1800000, RZ ;  /* 0x0180000004087810 */ /* 0x000fc80007ffe0ff */
[----:B------:R-:W-:Y:S01]  /*0110*/  LOP3.LUT R8, R8, 0x7f800000, RZ, 0xc0, !PT ;  /* 0x7f80000008087812 */ /* 0x000fe200078ec0ff */
[----:B------:R0:W5:Y:S01]  /*0120*/  @!P0 LDG.E R0, desc[UR6][R6.64+0x4] ;  /* 0x0000040606008981 */ /* 0x000162000c1e1900 */
[----:B-1----:R-:W-:-:S06]  /*0130*/  ULEA UR4, UR5, UR4, 0x18 ;  /* 0x0000000405047291 */ /* 0x002fcc000f8ec0ff */
[----:B------:R-:W-:-:S05]  /*0140*/  LEA R3, R2, UR4, 0x2 ;  /* 0x0000000402037c11 */ /* 0x000fca000f8e10ff */
[----:B------:R0:W-:Y:S01]  /*0150*/  STS [R3], RZ ;  /* 0x000000ff03007388 */ /* 0x0001e20000000800 */
[----:B------:R-:W-:-:S13]  /*0160*/  ISETP.GT.U32.AND P0, PT, R8, 0x1ffffff, PT ;  /* 0x01ffffff0800780c */ /* 0x000fda0003f04070 */
[----:B0-----:R-:W-:Y:S05]  /*0170*/  @P0 BRA `(.L_x_0) ;  /* 0x00000000000c0947 */ /* 0x001fea0003800000 */
[----:B------:R-:W-:-:S07]  /*0180*/  MOV R6, 0x1a0 ;  /* 0x000001a000067802 */ /* 0x000fce0000000f00 */
[----:B-----5:R-:W-:Y:S05]  /*0190*/  CALL.REL.NOINC `($__internal_0_$__cuda_sm20_rcp_rn_f32_slowpath) ;  /* 0x0000000c00207944 */ /* 0x020fea0003c00000 */
[----:B------:R-:W-:Y:S05]  /*01a0*/  BRA `(.L_x_1) ;  /* 0x0000000000107947 */ /* 0x000fea0003800000 */
.L_x_0:
[----:B------:R-:W0:Y:S02]  /*01b0*/  MUFU.RCP R7, R4 ;  /* 0x0000000400077308 */ /* 0x000e240000001000 */
[----:B0-----:R-:W-:-:S04]  /*01c0*/  FFMA R6, R4, R7, -1 ;  /* 0xbf80000004067423 */ /* 0x001fc80000000007 */
[----:B------:R-:W-:-:S04]  /*01d0*/  FADD.FTZ R6, -R6, -RZ ;  /* 0x800000ff06067221 */ /* 0x000fc80000010100 */
[----:B------:R-:W-:-:S07]  /*01e0*/  FFMA R4, R7, R6, R7 ;  /* 0x0000000607047223 */ /* 0x000fce0000000007 */
.L_x_1:
[----:B-----5:R-:W-:Y:S01]  /*01f0*/  IMAD.IADD R6, R5, 0x1, R2 ;  /* 0x0000000105067824 */ /* 0x020fe200078e0202 */
[----:B------:R-:W0:Y:S01]  /*0200*/  LDCU.64 UR8, c[0x0][0x390] ;  /* 0x00007200ff0877ac */ /* 0x000e220008000a00 */
[----:B------:R-:W-:Y:S03]  /*0210*/  BSSY.RECONVERGENT B1, `(.L_x_2) ;  /* 0x00000a6000017945 */ /* 0x000fe60003800200 */
[----:B------:R-:W-:-:S13]  /*0220*/  ISETP.GE.AND P0, PT, R6, R0, PT ;  /* 0x000000000600720c */ /* 0x000fda0003f06270 */
[----:B------:R-:W-:Y:S05]  /*0230*/  @P0 BRA `(.L_x_3) ;  /* 0x00000008008c0947 */ /* 0x000fea0003800000 */
[----:B------:R-:W1:Y:S01]  /*0240*/  LDC R5, c[0x0][0x360] ;  /* 0x0000d800ff057b82 */ /* 0x000e620000000800 */
[----:B------:R-:W-:-:S07]  /*0250*/  HFMA2 R8, -RZ, RZ, 0, 0 ;  /* 0x00000000ff087431 */ /* 0x000fce00000001ff */
.L_x_11:
[----:B-----5:R-:W2:Y:S08]  /*0260*/  LDC.64 R10, c[0x0][0x3b0] ;  /* 0x0000ec00ff0a7b82 */ /* 0x020eb00000000a00 */
[----:B------:R-:W3:Y:S01]  /*0270*/  LDC.64 R12, c[0x0][0x380] ;  /* 0x0000e000ff0c7b82 */ /* 0x000ee20000000a00 */
[----:B--2---:R-:W-:-:S05]  /*0280*/  IMAD.WIDE R10, R6, 0xc, R10 ;  /* 0x0000000c060a7825 */ /* 0x004fca00078e020a */
[----:B------:R-:W3:Y:S02]  /*0290*/  LDG.E R7, desc[UR6][R10.64] ;  /* 0x000000060a077981 */ /* 0x000ee4000c1e1900 */
[----:B---3--:R-:W-:-:S05]  /*02a0*/  IMAD.WIDE R12, R7, 0x4, R12 ;  /* 0x00000004070c7825 */ /* 0x008fca00078e020c */
[----:B------:R-:W2:Y:S04]  /*02b0*/  LDG.E R9, desc[UR6][R12.64+0x4] ;  /* 0x000004060c097981 */ /* 0x000ea8000c1e1900 */
[----:B------:R-:W2:Y:S01]  /*02c0*/  LDG.E R24, desc[UR6][R12.64] ;  /* 0x000000060c187981 */ /* 0x000ea2000c1e1900 */
[----:B-1----:R-:W-:Y:S01]  /*02d0*/  IMAD.IADD R6, R5, 0x1, R6 ;  /* 0x0000000105067824 */ /* 0x002fe200078e0206 */
[----:B------:R-:W-:Y:S04]  /*02e0*/  BSSY.RECONVERGENT B0, `(.L_x_4) ;  /* 0x0000097000007945 */ /* 0x000fe80003800200 */
[----:B------:R-:W-:-:S02]  /*02f0*/  ISETP.GE.AND P4, PT, R6, R0, PT ;  /* 0x000000000600720c */ /* 0x000fc40003f86270 */
[----:B--2---:R-:W-:-:S13]  /*0300*/  ISETP.GT.AND P0, PT, R9, R24, PT ;  /* 0x000000180900720c */ /* 0x004fda0003f04270 */
[----:B------:R-:W-:Y:S05]  /*0310*/  @!P0 BRA `(.L_x_5) ;  /* 0x00000008004c8947 */ /* 0x000fea0003800000 */
[----:B------:R-:W1:Y:S02]  /*0320*/  LDCU.64 UR4, c[0x0][0x390] ;  /* 0x00007200ff0477ac */ /* 0x000e640008000a00 */
[----:B-1----:R-:W-:Y:S01]  /*0330*/  MOV R12, UR4 ;  /* 0x00000004000c7c02 */ /* 0x002fe20008000f00 */
[----:B------:R-:W-:-:S04]  /*0340*/  IMAD.U32 R13, RZ, RZ, UR5 ;  /* 0x00000005ff0d7e24 */ /* 0x000fc8000f8e00ff */
[----:B------:R-:W-:-:S06]  /*0350*/  IMAD.WIDE R10, R7, 0x4, R12 ;  /* 0x00000004070a7825 */ /* 0x000fcc00078e020c */
[----:B------:R1:W5:Y:S01]  /*0360*/  LDG.E R10, desc[UR6][R10.64] ;  /* 0x000000060a0a7981 */ /* 0x000362000c1e1900 */
[----:B------:R-:W-:Y:S01]  /*0370*/  IADD3 R22, PT, PT, R9, -R24, RZ ;  /* 0x8000001809167210 */ /* 0x000fe20007ffe0ff */
[----:B------:R-:W-:Y:S01]  /*0380*/  BSSY.RECONVERGENT B2, `(.L_x_6) ;  /* 0x000004f000027945 */ /* 0x000fe20003800200 */
[----:B------:R-:W-:Y:S02]  /*0390*/  PLOP3.LUT P0, PT, PT, PT, PT, 0x80, 0x8 ;  /* 0x000000000008781c */ /* 0x000fe40003f0f070 */
[----:B------:R-:W-:-:S13]  /*03a0*/  ISETP.GT.AND P1, PT, R22, 0x3, PT ;  /* 0x000000031600780c */ /* 0x000fda0003f24270 */
[----:B-1----:R-:W-:Y:S05]  /*03b0*/  @!P1 BRA `(.L_x_7) ;  /* 0x00000004002c9947 */ /* 0x002fea0003800000 */
[----:B------:R-:W-:Y:S01]  /*03c0*/  PLOP3.LUT P0, PT, PT, PT, PT, 0x8, 0x80 ;  /* 0x000000000080781c */ /* 0x000fe20003f0e170 */
[----:B------:R-:W-:-:S12]  /*03d0*/  VIADD R11, R9, 0xfffffffd ;  /* 0xfffffffd090b7836 */ /* 0x000fd80000000000 */
.L_x_8:
[----:B------:R-:W1:Y:S01]  /*03e0*/  LDC.64 R12, c[0x0][0x388] ;  /* 0x0000e200ff0c7b82 */ /* 0x000e620000000a00 */
[C---:B------:R-:W-:Y:S01]  /*03f0*/  IADD3 R19, PT, PT, R24.reuse, 0x1, RZ ;  /* 0x0000000118137810 */ /* 0x040fe20007ffe0ff */
[C---:B------:R-:W-:Y:S01]  /*0400*/  VIADD R27, R24.reuse, 0x2 ;  /* 0x00000002181b7836 */ /* 0x040fe20000000000 */
[C---:B------:R-:W-:Y:S01]  /*0410*/  IADD3 R21, PT, PT, R24.reuse, 0x3, RZ ;  /* 0x0000000318157810 */ /* 0x040fe20007ffe0ff */
[----:B-1----:R-:W-:-:S04]  /*0420*/  IMAD.WIDE R14, R24, 0x4, R12 ;  /* 0x00000004180e7825 */ /* 0x002fc800078e020c */
[--C-:B------:R-:W-:Y:S01]  /*0430*/  IMAD.WIDE R18, R19, 0x4, R12.reuse ;  /* 0x0000000413127825 */ /* 0x100fe200078e020c */
[----:B------:R-:W2:Y:S03]  /*0440*/  LDG.E R25, desc[UR6][R14.64] ;  /* 0x000000060e197981 */ /* 0x000ea6000c1e1900 */
[--C-:B------:R-:W-:Y:S01]  /*0450*/  IMAD.WIDE R26, R27, 0x4, R12.reuse ;  /* 0x000000041b1a7825 */ /* 0x100fe200078e020c */
[----:B------:R-:W3:Y:S05]  /*0460*/  LDG.E R29, desc[UR6][R18.64] ;  /* 0x00000006121d7981 */ /* 0x000eea000c1e1900 */
[----:B------:R-:W4:Y:S01]  /*0470*/  LDG.E R27, desc[UR6][R26.64] ;  /* 0x000000061a1b7981 */ /* 0x000f22000c1e1900 */
[----:B------:R-:W-:-:S05]  /*0480*/  IMAD.WIDE R20, R21, 0x4, R12 ;  /* 0x0000000415147825 */ /* 0x000fca00078e020c */
[----:B------:R-:W4:Y:S01]  /*0490*/  LDG.E R23, desc[UR6][R20.64] ;  /* 0x0000000614177981 */ /* 0x000f22000c1e1900 */
[----:B0-----:R-:W-:Y:S01]  /*04a0*/  MOV R13, UR9 ;  /* 0x00000009000d7c02 */ /* 0x001fe20008000f00 */
[----:B------:R-:W-:-:S04]  /*04b0*/  IMAD.U32 R12, RZ, RZ, UR8 ;  /* 0x00000008ff0c7e24 */ /* 0x000fc8000f8e00ff */
[----:B--2---:R-:W-:-:S04]  /*04c0*/  IMAD.WIDE R14, R25, 0x4, R12 ;  /* 0x00000004190e7825 */ /* 0x004fc800078e020c */
[--C-:B---3--:R-:W-:Y:S01]  /*04d0*/  IMAD.WIDE R16, R29, 0x4, R12.reuse ;  /* 0x000000041d107825 */ /* 0x108fe200078e020c */
[----:B------:R4:W2:Y:S05]  /*04e0*/  LDG.E R28, desc[UR6][R14.64] ;  /* 0x000000060e1c7981 */ /* 0x0008aa000c1e1900 */
[----:B------:R-:W3:Y:S01]  /*04f0*/  LDG.E R17, desc[UR6][R16.64] ;  /* 0x0000000610117981 */ /* 0x000ee2000c1e1900 */
[----:B----4-:R-:W-:-:S04]  /*0500*/  IMAD.WIDE R14, R27, 0x4, R12 ;  /* 0x000000041b0e7825 */ /* 0x010fc800078e020c */
[----:B------:R-:W-:Y:S02]  /*0510*/  IMAD.WIDE R18, R23, 0x4, R12 ;  /* 0x0000000417127825 */ /* 0x000fe400078e020c */
[----:B------:R-:W4:Y:S04]  /*0520*/  LDG.E R15, desc[UR6][R14.64] ;  /* 0x000000060e0f7981 */ /* 0x000f28000c1e1900 */
[----:B------:R-:W4:Y:S01]  /*0530*/  LDG.E R19, desc[UR6][R18.64] ;  /* 0x0000000612137981 */ /* 0x000f22000c1e1900 */
[----:B--2--5:R-:W-:-:S04]  /*0540*/  ISETP.NE.AND P1, PT, R10, R28, PT ;  /* 0x0000001c0a00720c */ /* 0x024fc80003f25270 */
[----:B------:R-:W-:Y:S02]  /*0550*/  ISETP.LE.OR P1, PT, R25, R7, P1 ;  /* 0x000000071900720c */ /* 0x000fe40000f23670 */
[----:B---3--:R-:W-:-:S04]  /*0560*/  ISETP.NE.AND P2, PT, R10, R17, PT ;  /* 0x000000110a00720c */ /* 0x008fc80003f45270 */
[----:B------:R-:W-:Y:S02]  /*0570*/  ISETP.LE.OR P2, PT, R29, R7, P2 ;  /* 0x000000071d00720c */ /* 0x000fe40001743670 */
[----:B----4-:R-:W-:-:S05]  /*0580*/  ISETP.NE.AND P3, PT, R10, R15, PT ;  /* 0x0000000f0a00720c */ /* 0x010fca0003f65270 */
[----:B------:R-:W0:Y:S01]  /*0590*/  @!P1 LDC.64 R20, c[0x0][0x380] ;  /* 0x0000e000ff149b82 */ /* 0x000e220000000a00 */
[----:B------:R-:W-:Y:S02]  /*05a0*/  ISETP.LE.OR P3, PT, R27, R7, P3 ;  /* 0x000000071b00720c */ /* 0x000fe40001f63670 */
[----:B------:R-:W-:-:S05]  /*05b0*/  ISETP.NE.AND P5, PT, R10, R19, PT ;  /* 0x000000130a00720c */ /* 0x000fca0003fa5270 */
[----:B------:R-:W1:Y:S01]  /*05c0*/  @!P2 LDC.64 R18, c[0x0][0x380] ;  /* 0x0000e000ff12ab82 */ /* 0x000e620000000a00 */
[----:B------:R-:W-:-:S07]  /*05d0*/  ISETP.LE.OR P5, PT, R23, R7, P5 ;  /* 0x000000071700720c */ /* 0x000fce0002fa3670 */
[----:B------:R-:W2:Y:S08]  /*05e0*/  @!P3 LDC.64 R14, c[0x0][0x380] ;  /* 0x0000e000ff0ebb82 */ /* 0x000eb00000000a00 */
[----:B------:R-:W3:Y:S01]  /*05f0*/  @!P5 LDC.64 R16, c[0x0][0x380] ;  /* 0x0000e000ff10db82 */ /* 0x000ee20000000a00 */
[----:B0-----:R-:W-:-:S05]  /*0600*/  @!P1 IMAD.WIDE R20, R25, 0x4, R20 ;  /* 0x0000000419149825 */ /* 0x001fca00078e0214 */
[----:B------:R-:W4:Y:S01]  /*0610*/  @!P1 LDG.E R25, desc[UR6][R20.64+0x4] ;  /* 0x0000040614199981 */ /* 0x000f22000c1e1900 */
[----:B-1----:R-:W-:-:S03]  /*0620*/  @!P2 IMAD.WIDE R18, R29, 0x4, R18 ;  /* 0x000000041d12a825 */ /* 0x002fc600078e0212 */
[----:B------:R-:W4:Y:S04]  /*0630*/  @!P1 LDG.E R26, desc[UR6][R20.64] ;  /* 0x00000006141a9981 */ /* 0x000f28000c1e1900 */
[----:B------:R-:W4:Y:S01]  /*0640*/  @!P2 LDG.E R28, desc[UR6][R18.64] ;  /* 0x00000006121ca981 */ /* 0x000f22000c1e1900 */
[----:B--2---:R-:W-:-:S03]  /*0650*/  @!P3 IMAD.WIDE R14, R27, 0x4, R14 ;  /* 0x000000041b0eb825 */ /* 0x004fc600078e020e */
[----:B------:R-:W2:Y:S04]  /*0660*/  @!P2 LDG.E R27, desc[UR6][R18.64+0x4] ;  /* 0x00000406121ba981 */ /* 0x000ea8000c1e1900 */
[----:B------:R-:W2:Y:S01]  /*0670*/  @!P3 LDG.E R29, desc[UR6][R14.64+0x4] ;  /* 0x000004060e1db981 */ /* 0x000ea2000c1e1900 */
[----:B---3--:R-:W-:-:S05]  /*0680*/  @!P5 IMAD.WIDE R16, R23, 0x4, R16 ;  /* 0x000000041710d825 */ /* 0x008fca00078e0210 */
[----:B------:R-:W3:Y:S04]  /*0690*/  @!P5 LDG.E R23, desc[UR6][R16.64+0x4] ;  /* 0x000004061017d981 */ /* 0x000ee8000c1e1900 */
[----:B------:R-:W3:Y:S04]  /*06a0*/  @!P3 LDG.E R14, desc[UR6][R14.64] ;  /* 0x000000060e0eb981 */ /* 0x000ee8000c1e1900 */
[----:B------:R-:W3:Y:S01]  /*06b0*/  @!P5 LDG.E R20, desc[UR6][R16.64] ;  /* 0x000000061014d981 */ /* 0x000ee2000c1e1900 */
[----:B------:R-:W-:Y:S02]  /*06c0*/  VIADD R24, R24, 0x4 ;  /* 0x0000000418187836 */ /* 0x000fe40000000000 */
[----:B----4-:R-:W-:-:S04]  /*06d0*/  @!P1 IMAD.IADD R25, R25, 0x1, -R26 ;  /* 0x0000000119199824 */ /* 0x010fc800078e0a1a */
[----:B------:R-:W-:Y:S01]  /*06e0*/  @!P1 IMAD R25, R22, R25, RZ ;  /* 0x0000001916199224 */ /* 0x000fe200078e02ff */
[----:B--2---:R-:W-:-:S04]  /*06f0*/  @!P2 IADD3 R27, PT, PT, R27, -R28, RZ ;  /* 0x8000001c1b1ba210 */ /* 0x004fc80007ffe0ff */
[----:B------:R-:W-:Y:S01]  /*0700*/  @!P1 I2FP.F32.S32 R25, R25 ;  /* 0x0000001900199245 */ /* 0x000fe20000201400 */
[----:B------:R-:W-:-:S04]  /*0710*/  @!P2 IMAD R27, R22, R27, RZ ;  /* 0x0000001b161ba224 */ /* 0x000fc800078e02ff */
[----:B------:R-:W-:Y:S01]  /*0720*/  @!P1 FFMA R25, R25, -R4, 1 ;  /* 0x3f80000019199423 */ /* 0x000fe20000000804 */
[----:B------:R-:W-:Y:S01]  /*0730*/  @!P2 I2FP.F32.S32 R27, R27 ;  /* 0x0000001b001ba245 */ /* 0x000fe20000201400 */
[----:B---3--:R-:W-:Y:S02]  /*0740*/  @!P3 IMAD.IADD R29, R29, 0x1, -R14 ;  /* 0x000000011d1db824 */ /* 0x008fe400078e0a0e */
[----:B------:R-:W-:Y:S02]  /*0750*/  @!P1 FADD R8, R8, R25 ;  /* 0x0000001908089221 */ /* 0x000fe40000000000 */
[C---:B------:R-:W-:Y:S01]  /*0760*/  @!P3 IMAD R29, R22.reuse, R29, RZ ;  /* 0x0000001d161db224 */ /* 0x040fe200078e02ff */
[----:B------:R-:W-:Y:S01]  /*0770*/  @!P5 IADD3 R23, PT, PT, R23, -R20, RZ ;  /* 0x800000141717d210 */ /* 0x000fe20007ffe0ff */
[----:B------:R-:W-:Y:S01]  /*0780*/  @!P2 FFMA R27, R27, -R4, 1 ;  /* 0x3f8000001b1ba423 */ /* 0x000fe20000000804 */
[----:B------:R0:W-:Y:S02]  /*0790*/  @!P1 STS [R3], R8 ;  /* 0x0000000803009388 */ /* 0x0001e40000000800 */
[----:B------:R-:W-:Y:S01]  /*07a0*/  @!P3 I2FP.F32.S32 R29, R29 ;  /* 0x0000001d001db245 */ /* 0x000fe20000201400 */
[----:B------:R-:W-:-:S04]  /*07b0*/  @!P5 IMAD R23, R22, R23, RZ ;  /* 0x000000171617d224 */ /* 0x000fc800078e02ff */
[----:B------:R-:W-:Y:S01]  /*07c0*/  @!P3 FFMA R29, R29, -R4, 1 ;  /* 0x3f8000001d1db423 */ /* 0x000fe20000000804 */
[----:B0-----:R-:W-:Y:S01]  /*07d0*/  @!P2 FADD R8, R8, R27 ;  /* 0x0000001b0808a221 */ /* 0x001fe20000000000 */
[----:B------:R-:W-:-:S04]  /*07e0*/  @!P5 I2FP.F32.S32 R23, R23 ;  /* 0x000000170017d245 */ /* 0x000fc80000201400 */
[----:B------:R0:W-:Y:S01]  /*07f0*/  @!P2 STS [R3], R8 ;  /* 0x000000080300a388 */ /* 0x0001e20000000800 */
[----:B------:R-:W-:Y:S01]  /*0800*/  @!P5 FFMA R23, R23, -R4, 1 ;  /* 0x3f8000001717d423 */ /* 0x000fe20000000804 */
[----:B0-----:R-:W-:-:S05]  /*0810*/  @!P3 FADD R8, R8, R29 ;  /* 0x0000001d0808b221 */ /* 0x001fca0000000000 */
[----:B------:R0:W-:Y:S02]  /*0820*/  @!P3 STS [R3], R8 ;  /* 0x000000080300b388 */ /* 0x0001e40000000800 */
[----:B0-----:R-:W-:-:S05]  /*0830*/  @!P5 FADD R8, R8, R23 ;  /* 0x000000170808d221 */ /* 0x001fca0000000000 */
[----:B------:R1:W-:Y:S01]  /*0840*/  @!P5 STS [R3], R8 ;  /* 0x000000080300d388 */ /* 0x0003e20000000800 */
[----:B------:R-:W-:-:S13]  /*0850*/  ISETP.GE.AND P1, PT, R24, R11, PT ;  /* 0x0000000b1800720c */ /* 0x000fda0003f26270 */
[----:B-1----:R-:W-:Y:S05]  /*0860*/  @!P1 BRA `(.L_x_8) ;  /* 0xfffffff800dc9947 */ /* 0x002fea000383ffff */
.L_x_7:
[----:B0-----:R-:W-:Y:S05]  /*0870*/  BSYNC.RECONVERGENT B2 ;  /* 0x0000000000027941 */ /* 0x001fea0003800200 */
.L_x_6:
[----:B------:R-:W-:Y:S01]  /*0880*/  IADD3 R11, PT, PT, R9, -R24, RZ ;  /* 0x80000018090b7210 */ /* 0x000fe20007ffe0ff */
[----:B------:R-:W-:Y:S03]  /*0890*/  BSSY.RECONVERGENT B2, `(.L_x_9) ;  /* 0x0000027000027945 */ /* 0x000fe60003800200 */
[----:B------:R-:W-:-:S13]  /*08a0*/  ISETP.GT.AND P1, PT, R11, 0x1, PT ;  /* 0x000000010b00780c */ /* 0x000fda0003f24270 */
[----:B------:R-:W-:Y:S05]  /*08b0*/  @!P1 BRA `(.L_x_10) ;  /* 0x0000000000909947 */ /* 0x000fea0003800000 */
[----:B------:R-:W0:Y:S01]  /*08c0*/  LDC.64 R14, c[0x0][0x388] ;  /* 0x0000e200ff0e7b82 */ /* 0x000e220000000a00 */
[C---:B------:R-:W-:Y:S02]  /*08d0*/  VIADD R11, R24.reuse, 0x1 ;  /* 0x00000001180b7836 */ /* 0x040fe40000000000 */
[----:B0-----:R-:W-:-:S04]  /*08e0*/  IMAD.WIDE R24, R24, 0x4, R14 ;  /* 0x0000000418187825 */ /* 0x001fc800078e020e */
[----:B------:R-:W-:Y:S02]  /*08f0*/  IMAD.WIDE R16, R11, 0x4, R14 ;  /* 0x000000040b107825 */ /* 0x000fe400078e020e */
[----:B------:R-:W2:Y:S04]  /*0900*/  LDG.E R25, desc[UR6][R24.64] ;  /* 0x0000000618197981 */ /* 0x000ea8000c1e1900 */
[----:B------:R-:W3:Y:S01]  /*0910*/  LDG.E R23, desc[UR6][R16.64] ;  /* 0x0000000610177981 */ /* 0x000ee2000c1e1900 */
[----:B--2---:R-:W-:-:S04]  /*0920*/  IMAD.WIDE R26, R25, 0x4, R12 ;  /* 0x00000004191a7825 */ /* 0x004fc800078e020c */
[----:B---3--:R-:W-:Y:S02]  /*0930*/  IMAD.WIDE R20, R23, 0x4, R12 ;  /* 0x0000000417147825 */ /* 0x008fe400078e020c */
[----:B------:R-:W2:Y:S04]  /*0940*/  LDG.E R27, desc[UR6][R26.64] ;  /* 0x000000061a1b7981 */ /* 0x000ea8000c1e1900 */
[----:B------:R-:W3:Y:S01]  /*0950*/  LDG.E R21, desc[UR6][R20.64] ;  /* 0x0000000614157981 */ /* 0x000ee2000c1e1900 */
[----:B--2--5:R-:W-:-:S04]  /*0960*/  ISETP.NE.AND P0, PT, R10, R27, PT ;  /* 0x0000001b0a00720c */ /* 0x024fc80003f05270 */
[----:B------:R-:W-:Y:S02]  /*0970*/  ISETP.LE.OR P0, PT, R25, R7, P0 ;  /* 0x000000071900720c */ /* 0x000fe40000703670 */
[----:B---3--:R-:W-:-:S04]  /*0980*/  ISETP.NE.AND P1, PT, R10, R21, PT ;  /* 0x000000150a00720c */ /* 0x008fc80003f25270 */
[----:B------:R-:W-:-:S07]  /*0990*/  ISETP.LE.OR P1, PT, R23, R7, P1 ;  /* 0x000000071700720c */ /* 0x000fce0000f23670 */
[----:B------:R-:W0:Y:S08]  /*09a0*/  @!P0 LDC.64 R18, c[0x0][0x380] ;  /* 0x0000e000ff128b82 */ /* 0x000e300000000a00 */
[----:B------:R-:W1:Y:S01]  /*09b0*/  @!P1 LDC.64 R14, c[0x0][0x380] ;  /* 0x0000e000ff0e9b82 */ /* 0x000e620000000a00 */
[----:B0-----:R-:W-:-:S05]  /*09c0*/  @!P0 IMAD.WIDE R16, R25, 0x4, R18 ;  /* 0x0000000419108825 */ /* 0x001fca00078e0212 */
[----:B------:R-:W2:Y:S01]  /*09d0*/  @!P0 LDG.E R18, desc[UR6][R16.64+0x4] ;  /* 0x0000040610128981 */ /* 0x000ea2000c1e1900 */
[----:B-1----:R-:W-:-:S03]  /*09e0*/  @!P1 IMAD.WIDE R14, R23, 0x4, R14 ;  /* 0x00000004170e9825 */ /* 0x002fc600078e020e */
[----:B------:R-:W2:Y:S04]  /*09f0*/  @!P0 LDG.E R19, desc[UR6][R16.64] ;  /* 0x0000000610138981 */ /* 0x000ea8000c1e1900 */
[----:B------:R-:W3:Y:S04]  /*0a00*/  @!P1 LDG.E R20, desc[UR6][R14.64+0x4] ;  /* 0x000004060e149981 */ /* 0x000ee8000c1e1900 */
[----:B------:R-:W3:Y:S01]  /*0a10*/  @!P1 LDG.E R21, desc[UR6][R14.64] ;  /* 0x000000060e159981 */ /* 0x000ee2000c1e1900 */
[----:B------:R-:W-:Y:S02]  /*0a20*/  IADD3 R24, PT, PT, R11, 0x1, RZ ;  /* 0x000000010b187810 */ /* 0x000fe40007ffe0ff */
[----:B--2---:R-:W-:-:S05]  /*0a30*/  @!P0 IADD3 R19, PT, PT, R18, -R19, RZ ;  /* 0x8000001312138210 */ /* 0x004fca0007ffe0ff */
[----:B------:R-:W-:Y:S02]  /*0a40*/  @!P0 IMAD R19, R22, R19, RZ ;  /* 0x0000001316138224 */ /* 0x000fe400078e02ff */
[----:B---3--:R-:W-:-:S03]  /*0a50*/  @!P1 IMAD.IADD R21, R20, 0x1, -R21 ;  /* 0x0000000114159824 */ /* 0x008fc600078e0a15 */
[----:B------:R-:W-:Y:S01]  /*0a60*/  @!P0 I2FP.F32.S32 R19, R19 ;  /* 0x0000001300138245 */ /* 0x000fe20000201400 */
[----:B------:R-:W-:-:S04]  /*0a70*/  @!P1 IMAD R21, R22, R21, RZ ;  /* 0x0000001516159224 */ /* 0x000fc800078e02ff */
[----:B------:R-:W-:Y:S01]  /*0a80*/  @!P0 FFMA R19, R19, -R4, 1 ;  /* 0x3f80000013138423 */ /* 0x000fe20000000804 */
[----:B------:R-:W-:-:S03]  /*0a90*/  @!P1 I2FP.F32.S32 R21, R21 ;  /* 0x0000001500159245 */ /* 0x000fc60000201400 */
[----:B------:R-:W-:Y:S02]  /*0aa0*/  @!P0 FADD R8, R8, R19 ;  /* 0x0000001308088221 */ /* 0x000fe40000000000 */
[----:B------:R-:W-:-:S03]  /*0ab0*/  @!P1 FFMA R21, R21, -R4, 1 ;  /* 0x3f80000015159423 */ /* 0x000fc60000000804 */
[----:B------:R0:W-:Y:S02]  /*0ac0*/  @!P0 STS [R3], R8 ;  /* 0x0000000803008388 */ /* 0x0001e40000000800 */
[----:B0-----:R-:W-:-:S05]  /*0ad0*/  @!P1 FADD R8, R8, R21 ;  /* 0x0000001508089221 */ /* 0x001fca0000000000 */
[----:B------:R0:W-:Y:S01]  /*0ae0*/  @!P1 STS [R3], R8 ;  /* 0x0000000803009388 */ /* 0x0001e20000000800 */
[----:B------:R-:W-:-:S13]  /*0af0*/  PLOP3.LUT P0, PT, PT, PT, PT, 0x8, 0x80 ;  /* 0x000000000080781c */ /* 0x000fda0003f0e170 */
.L_x_10:
[----:B------:R-:W-:Y:S05]  /*0b00*/  BSYNC.RECONVERGENT B2 ;  /* 0x0000000000027941 */ /* 0x000fea0003800200 */
.L_x_9:
[----:B------:R-:W-:-:S13]  /*0b10*/  ISETP.LT.OR P0, PT, R24, R9, P0 ;  /* 0x000000091800720c */ /* 0x000fda0000701670 */
[----:B------:R-:W-:Y:S05]  /*0b20*/  @!P0 BRA `(.L_x_5) ;  /* 0x0000000000488947 */ /* 0x000fea0003800000 */
[----:B------:R-:W1:Y:S02]  /*0b30*/  LDC.64 R14, c[0x0][0x388] ;  /* 0x0000e200ff0e7b82 */ /* 0x000e640000000a00 */
[----:B-1----:R-:W-:-:S06]  /*0b40*/  IMAD.WIDE R24, R24, 0x4, R14 ;  /* 0x0000000418187825 */ /* 0x002fcc00078e020e */
[----:B------:R-:W2:Y:S02]  /*0b50*/  LDG.E R25, desc[UR6][R24.64] ;  /* 0x0000000618197981 */ /* 0x000ea4000c1e1900 */
[----:B--2---:R-:W-:-:S06]  /*0b60*/  IMAD.WIDE R12, R25, 0x4, R12 ;  /* 0x00000004190c7825 */ /* 0x004fcc00078e020c */
[----:B------:R-:W2:Y:S02]  /*0b70*/  LDG.E R13, desc[UR6][R12.64] ;  /* 0x000000060c0d7981 */ /* 0x000ea4000c1e1900 */
[----:B--2--5:R-:W-:-:S04]  /*0b80*/  ISETP.NE.AND P0, PT, R10, R13, PT ;  /* 0x0000000d0a00720c */ /* 0x024fc80003f05270 */
[----:B------:R-:W-:-:S13]  /*0b90*/  ISETP.LE.OR P0, PT, R25, R7, P0 ;  /* 0x000000071900720c */ /* 0x000fda0000703670 */
[----:B------:R-:W-:Y:S05]  /*0ba0*/  @P0 BRA `(.L_x_5) ;  /* 0x0000000000280947 */ /* 0x000fea0003800000 */
[----:B------:R-:W1:Y:S02]  /*0bb0*/  LDC.64 R10, c[0x0][0x380] ;  /* 0x0000e000ff0a7b82 */ /* 0x000e640000000a00 */
[----:B-1----:R-:W-:-:S05]  /*0bc0*/  IMAD.WIDE R10, R25, 0x4, R10 ;  /* 0x00000004190a7825 */ /* 0x002fca00078e020a */
[----:B------:R-:W2:Y:S04]  /*0bd0*/  LDG.E R7, desc[UR6][R10.64+0x4] ;  /* 0x000004060a077981 */ /* 0x000ea8000c1e1900 */
[----:B------:R-:W2:Y:S02]  /*0be0*/  LDG.E R12, desc[UR6][R10.64] ;  /* 0x000000060a0c7981 */ /* 0x000ea4000c1e1900 */
[----:B--2---:R-:W-:-:S04]  /*0bf0*/  IMAD.IADD R7, R7, 0x1, -R12 ;  /* 0x0000000107077824 */ /* 0x004fc800078e0a0c */
[----:B------:R-:W-:-:S05]  /*0c00*/  IMAD R7, R22, R7, RZ ;  /* 0x0000000716077224 */ /* 0x000fca00078e02ff */
[----:B------:R-:W-:-:S05]  /*0c10*/  I2FP.F32.S32 R7, R7 ;  /* 0x0000000700077245 */ /* 0x000fca0000201400 */
[----:B------:R-:W-:-:S04]  /*0c20*/  FFMA R7, R7, -R4, 1 ;  /* 0x3f80000007077423 */ /* 0x000fc80000000804 */
[----:B0-----:R-:W-:-:S05]  /*0c30*/  FADD R8, R8, R7 ;  /* 0x0000000708087221 */ /* 0x001fca0000000000 */
[----:B------:R1:W-:Y:S02]  /*0c40*/  STS [R3], R8 ;  /* 0x0000000803007388 */ /* 0x0003e40000000800 */
.L_x_5:
[----:B0-----:R-:W-:Y:S05]  /*0c50*/  BSYNC.RECONVERGENT B0 ;  /* 0x0000000000007941 */ /* 0x001fea0003800200 */
.L_x_4:
[----:B------:R-:W-:Y:S05]  /*0c60*/  @!P4 BRA `(.L_x_11) ;  /* 0xfffffff4007cc947 */ /* 0x000fea000383ffff */
.L_x_3:
[----:B0-----:R-:W-:Y:S05]  /*0c70*/  BSYNC.RECONVERGENT B1 ;  /* 0x0000000000017941 */ /* 0x001fea0003800200 */
.L_x_2:
[----:B------:R-:W0:Y:S01]  /*0c80*/  LDCU UR4, c[0x0][0x360] ;  /* 0x00006c00ff0477ac */ /* 0x000e220008000800 */
[----:B------:R-:W-:Y:S01]  /*0c90*/  BAR.SYNC.DEFER_BLOCKING 0x0 ;  /* 0x0000000000007b1d */ /* 0x000fe20000010000 */
[----:B------:R-:W-:Y:S01]  /*0ca0*/  ISETP.NE.AND P1, PT, R2, RZ, PT ;  /* 0x000000ff0200720c */ /* 0x000fe20003f25270 */
[----:B0-----:R-:W-:-:S09]  /*0cb0*/  UISETP.GE.U32.AND UP0, UPT, UR4, 0x2, UPT ;  /* 0x000000020400788c */ /* 0x001fd2000bf06070 */
[----:B------:R-:W-:Y:S05]  /*0cc0*/  BRA.U !UP0, `(.L_x_12) ;  /* 0x0000000108307547 */ /* 0x000fea000b800000 */
[----:B------:R-:W-:-:S07]  /*0cd0*/  MOV R0, UR4 ;  /* 0x0000000400007c02 */ /* 0x000fce0008000f00 */
.L_x_13:
[----:B------:R-:W-:-:S04]  /*0ce0*/  SHF.R.U32.HI R7, RZ, 0x1, R0 ;  /* 0x00000001ff077819 */ /* 0x000fc80000011600 */
[----:B------:R-:W-:-:S13]  /*0cf0*/  ISETP.GE.U32.AND P0, PT, R2, R7, PT ;  /* 0x000000070200720c */ /* 0x000fda0003f06070 */
[----:B------:R-:W-:Y:S01]  /*0d00*/  @!P0 IMAD R5, R7, 0x4, R3 ;  /* 0x0000000407058824 */ /* 0x000fe200078e0203 */
[----:B------:R-:W-:Y:S05]  /*0d10*/  @!P0 LDS R6, [R3] ;  /* 0x0000000003068984 */ /* 0x000fea0000000800 */
[----:B------:R-:W0:Y:S02]  /*0d20*/  @!P0 LDS R5, [R5] ;  /* 0x0000000005058984 */ /* 0x000e240000000800 */
[----:B0-----:R-:W-:-:S05]  /*0d30*/  @!P0 FADD R6, R5, R6 ;  /* 0x0000000605068221 */ /* 0x001fca0000000000 */
[----:B------:R0:W-:Y:S01]  /*0d40*/  @!P0 STS [R3], R6 ;  /* 0x0000000603008388 */ /* 0x0001e20000000800 */
[----:B------:R-:W-:Y:S01]  /*0d50*/  BAR.SYNC.DEFER_BLOCKING 0x0 ;  /* 0x0000000000007b1d */ /* 0x000fe20000010000 */
[----:B------:R-:W-:Y:S02]  /*0d60*/  ISETP.GT.U32.AND P0, PT, R0, 0x3, PT ;  /* 0x000000030000780c */ /* 0x000fe40003f04070 */
[----:B------:R-:W-:-:S11]  /*0d70*/  MOV R0, R7 ;  /* 0x0000000700007202 */ /* 0x000fd60000000f00 */
[----:B0-----:R-:W-:Y:S05]  /*0d80*/  @P0 BRA `(.L_x_13) ;  /* 0xfffffffc00d40947 */ /* 0x001fea000383ffff */
.L_x_12:
[----:B------:R-:W-:Y:S05]  /*0d90*/  @P1 EXIT ;  /* 0x000000000000194d */ /* 0x000fea0003800000 */
[----:B------:R-:W0:Y:S01]  /*0da0*/  S2UR UR5, SR_CgaCtaId ;  /* 0x00000000000579c3 */ /* 0x000e220000008800 */
[----:B------:R-:W-:-:S07]  /*0db0*/  UMOV UR4, 0x400 ;  /* 0x0000040000047882 */ /* 0x000fce0000000000 */
[----:B-1----:R-:W1:Y:S01]  /*0dc0*/  LDC.64 R2, c[0x0][0x3a0] ;  /* 0x0000e800ff027b82 */ /* 0x002e620000000a00 */
[----:B0-----:R-:W-:-:S09]  /*0dd0*/  ULEA UR4, UR5, UR4, 0x18 ;  /* 0x0000000405047291 */ /* 0x001fd2000f8ec0ff */
[----:B------:R-:W0:Y:S02]  /*0de0*/  LDS R5, [UR4] ;  /* 0x00000004ff057984 */ /* 0x000e240008000800 */
[----:B0-----:R-:W-:-:S05]  /*0df0*/  FMUL R5, R5, R4 ;  /* 0x0000000405057220 */ /* 0x001fca0000400000 */
[----:B-1----:R-:W-:Y:S01]  /*0e00*/  REDG.E.ADD.F32.FTZ.RN.STRONG.GPU desc[UR6][R2.64], R5 ;  /* 0x00000005020079a6 */ /* 0x002fe2000c12f306 */
[----:B------:R-:W-:Y:S05]  /*0e10*/  EXIT ;  /* 0x000000000000794d */ /* 0x000fea0003800000 */
        .weak           $__internal_0_$__cuda_sm20_rcp_rn_f32_slowpath
        .type           $__internal_0_$__cuda_sm20_rcp_rn_f32_slowpath,@function
        .size           $__internal_0_$__cuda_sm20_rcp_rn_f32_slowpath,(.L_x_55 - $__internal_0_$__cuda_sm20_rcp_rn_f32_slowpath)
$__internal_0_$__cuda_sm20_rcp_rn_f32_slowpath:
[----:B------:R-:W-:-:S05]  /*0e20*/  IMAD.SHL.U32 R7, R4, 0x2, RZ ;  /* 0x0000000204077824 */ /* 0x000fca00078e00ff */
[----:B------:R-:W-:-:S04]  /*0e30*/  SHF.R.U32.HI R7, RZ, 0x18, R7 ;  /* 0x00000018ff077819 */ /* 0x000fc80000011607 */
[----:B------:R-:W-:-:S13]  /*0e40*/  ISETP.NE.U32.AND P0, PT, R7, RZ, PT ;  /* 0x000000ff0700720c */ /* 0x000fda0003f05070 */
[----:B------:R-:W-:Y:S05]  /*0e50*/  @P0 BRA `(.L_x_14) ;  /* 0x00000000002c0947 */ /* 0x000fea0003800000 */
[----:B------:R-:W-:-:S04]  /*0e60*/  SHF.L.U32 R7, R4, 0x1, RZ ;  /* 0x0000000104077819 */ /* 0x000fc800000006ff */
[----:B------:R-:W-:-:S13]  /*0e70*/  ISETP.NE.AND P0, PT, R7, RZ, PT ;  /* 0x000000ff0700720c */ /* 0x000fda0003f05270 */
[----:B------:R0:W1:Y:S01]  /*0e80*/  @!P0 MUFU.RCP R7, R4 ;  /* 0x0000000400078308 */ /* 0x0000620000001000 */
[----:B------:R-:W-:Y:S05]  /*0e90*/  @!P0 BRA `(.L_x_15) ;  /* 0x0000000000a48947 */ /* 0x000fea0003800000 */
[----:B------:R-:W-:-:S04]  /*0ea0*/  FFMA R8, R4, 1.84467440737095516160e+19, RZ ;  /* 0x5f80000004087823 */ /* 0x000fc800000000ff */
[----:B-1----:R-:W0:Y:S02]  /*0eb0*/  MUFU.RCP R7, R8 ;  /* 0x0000000800077308 */ /* 0x002e240000001000 */
[----:B0-----:R-:W-:-:S04]  /*0ec0*/  FFMA R4, R8, R7, -1 ;  /* 0xbf80000008047423 */ /* 0x001fc80000000007 */
[----:B------:R-:W-:-:S04]  /*0ed0*/  FADD.FTZ R4, -R4, -RZ ;  /* 0x800000ff04047221 */ /* 0x000fc80000010100 */
[----:B------:R-:W-:-:S04]  /*0ee0*/  FFMA R4, R7, R4, R7 ;  /* 0x0000000407047223 */ /* 0x000fc80000000007 */
[----:B------:R-:W-:Y:S01]  /*0ef0*/  FFMA R7, R4, 1.84467440737095516160e+19, RZ ;  /* 0x5f80000004077823 */ /* 0x000fe200000000ff */
[----:B------:R-:W-:Y:S06]  /*0f00*/  BRA `(.L_x_15) ;  /* 0x0000000000887947 */ /* 0x000fec0003800000 */
.L_x_14:
[----:B------:R-:W-:-:S05]  /*0f10*/  VIADD R8, R7, 0xffffff03 ;  /* 0xffffff0307087836 */ /* 0x000fca0000000000 */
[----:B------:R-:W-:-:S13]  /*0f20*/  ISETP.GT.U32.AND P0, PT, R8, 0x1, PT ;  /* 0x000000010800780c */ /* 0x000fda0003f04070 */
[----:B------:R-:W-:Y:S05]  /*0f30*/  @P0 BRA `(.L_x_16) ;  /* 0x0000000000780947 */ /* 0x000fea0003800000 */
[----:B------:R-:W-:Y:S01]  /*0f40*/  LOP3.LUT R9, R4, 0x7fffff, RZ, 0xc0, !PT ;  /* 0x007fffff04097812 */ /* 0x000fe200078ec0ff */
[----:B------:R-:W-:-:S03]  /*0f50*/  HFMA2 R13, -RZ, RZ, 0, 1.78813934326171875e-07 ;  /* 0x00000003ff0d7431 */ /* 0x000fc600000001ff */
[----:B------:R-:W-:-:S04]  /*0f60*/  LOP3.LUT R9, R9, 0x3f800000, RZ, 0xfc, !PT ;  /* 0x3f80000009097812 */ /* 0x000fc800078efcff */
[----:B------:R-:W0:Y:S01]  /*0f70*/  MUFU.RCP R10, R9 ;  /* 0x00000009000a7308 */ /* 0x000e220000001000 */
[----:B------:R-:W-:Y:S01]  /*0f80*/  SHF.L.U32 R14, R13, R8, RZ ;  /* 0x000000080d0e7219 */ /* 0x000fe200000006ff */
[----:B0-----:R-:W-:-:S04]  /*0f90*/  FFMA R11, R9, R10, -1 ;  /* 0xbf800000090b7423 */ /* 0x001fc8000000000a */
[----:B------:R-:W-:-:S04]  /*0fa0*/  FADD.FTZ R11, -R11, -RZ ;  /* 0x800000ff0b0b7221 */ /* 0x000fc80000010100 */
[CCC-:B------:R-:W-:Y:S01]  /*0fb0*/  FFMA.RM R12, R10.reuse, R11.reuse, R10.reuse ;  /* 0x0000000b0a0c7223 */ /* 0x1c0fe2000000400a */
[----:B------:R-:W-:-:S04]  /*0fc0*/  FFMA.RP R11, R10, R11, R10 ;  /* 0x0000000b0a0b7223 */ /* 0x000fc8000000800a */
[C---:B------:R-:W-:Y:S02]  /*0fd0*/  LOP3.LUT R10, R12.reuse, 0x7fffff, RZ, 0xc0, !PT ;  /* 0x007fffff0c0a7812 */ /* 0x040fe400078ec0ff */
[----:B------:R-:W-:Y:S02]  /*0fe0*/  FSETP.NEU.FTZ.AND P0, PT, R12, R11, PT ;  /* 0x0000000b0c00720b */ /* 0x000fe40003f1d000 */
[----:B------:R-:W-:Y:S02]  /*0ff0*/  LOP3.LUT R11, R10, 0x800000, RZ, 0xfc, !PT ;  /* 0x008000000a0b7812 */ /* 0x000fe400078efcff */
[----:B------:R-:W-:Y:S02]  /*1000*/  SEL R10, RZ, 0xffffffff, !P0 ;  /* 0xffffffffff0a7807 */ /* 0x000fe40004000000 */
[----:B------:R-:W-:-:S03]  /*1010*/  LOP3.LUT R9, R14, R11, RZ, 0xc0, !PT ;  /* 0x0000000b0e097212 */ /* 0x000fc600078ec0ff */
[----:B------:R-:W-:Y:S01]  /*1020*/  IMAD.MOV R10, RZ, RZ, -R10 ;  /* 0x000000ffff0a7224 */ /* 0x000fe200078e0a0a */
[----:B------:R-:W-:-:S04]  /*1030*/  SHF.R.U32.HI R9, RZ, R8, R9 ;  /* 0x00000008ff097219 */ /* 0x000fc80000011609 */
[----:B------:R-:W-:Y:S02]  /*1040*/  LOP3.LUT P1, RZ, R10, R8, R11, 0xf8, !PT ;  /* 0x000000080aff7212 */ /* 0x000fe4000782f80b */
[C---:B------:R-:W-:Y:S02]  /*1050*/  LOP3.LUT P0, RZ, R9.reuse, 0x1, RZ, 0xc0, !PT ;  /* 0x0000000109ff7812 */ /* 0x040fe4000780c0ff */
[----:B------:R-:W-:-:S04]  /*1060*/  LOP3.LUT P2, RZ, R9, 0x2, RZ, 0xc0, !PT ;  /* 0x0000000209ff7812 */ /* 0x000fc8000784c0ff */
[----:B------:R-:W-:Y:S02]  /*1070*/  PLOP3.LUT P0, PT, P0, P1, P2, 0xe0, 0x0 ;  /* 0x000000000000781c */ /* 0x000fe40000703c20 */
[----:B------:R-:W-:Y:S02]  /*1080*/  LOP3.LUT P1, RZ, R4, 0x7fffff, RZ, 0xc0, !PT ;  /* 0x007fffff04ff7812 */ /* 0x000fe4000782c0ff */
[----:B------:R-:W-:-:S04]  /*1090*/  SEL R8, RZ, 0x1, !P0 ;  /* 0x00000001ff087807 */ /* 0x000fc80004000000 */
[----:B------:R-:W-:-:S04]  /*10a0*/  IADD3 R8, PT, PT, -R8, RZ, RZ ;  /* 0x000000ff08087210 */ /* 0x000fc80007ffe1ff */
[----:B------:R-:W-:Y:S01]  /*10b0*/  ISETP.GE.AND P0, PT, R8, RZ, PT ;  /* 0x000000ff0800720c */ /* 0x000fe20003f06270 */
[----:B------:R-:W-:-:S05]  /*10c0*/  VIADD R8, R7, 0xffffff04 ;  /* 0xffffff0407087836 */ /* 0x000fca0000000000 */
[----:B------:R-:W-:-:S07]  /*10d0*/  SHF.R.U32.HI R7, RZ, R8, R11 ;  /* 0x00000008ff077219 */ /* 0x000fce000001160b */
[----:B------:R-:W-:-:S05]  /*10e0*/  @!P0 IADD3 R7, PT, PT, R7, 0x1, RZ ;  /* 0x0000000107078810 */ /* 0x000fca0007ffe0ff */
[----:B------:R-:W-:-:S05]  /*10f0*/  @!P1 IMAD.SHL.U32 R7, R7, 0x2, RZ ;  /* 0x0000000207079824 */ /* 0x000fca00078e00ff */
[----:B------:R-:W-:Y:S01]  /*1100*/  LOP3.LUT R7, R7, 0x80000000, R4, 0xf8, !PT ;  /* 0x8000000007077812 */ /* 0x000fe200078ef804 */
[----:B------:R-:W-:Y:S06]  /*1110*/  BRA `(.L_x_15) ;  /* 0x0000000000047947 */ /* 0x000fec0003800000 */
.L_x_16:
[----:B------:R2:W3:Y:S02]  /*1120*/  MUFU.RCP R7, R4 ;  /* 0x0000000400077308 */ /* 0x0004e40000001000 */
.L_x_15:
[----:B0123--:R-:W-:Y:S02]  /*1130*/  MOV R4, R7 ;  /* 0x0000000700047202 */ /* 0x00ffe40000000f00 */
[----:B------:R-:W-:-:S04]  /*1140*/  MOV R7, 0x0 ;  /* 0x0000000000077802 */ /* 0x000fc80000000f00 */
[----:B------:R-:W-:Y:S05]  /*1150*/  RET.REL.NODEC R6 `(_Z17computeModularityPiS_S_iPffP8NodeInfoS_S_) ;  /* 0xffffffec06a87950 */ /* 0x000fea0003c3ffff */
.L_x_17:
[----:B------:R-:W-:-:S00]  /*1160*/  BRA `(.L_x_17) ;  /* 0xfffffffc00fc7947 */ /* 0x000fc0000383ffff */
[----:B------:R-:W-:-:S00]  /*1170*/  NOP ;  /* 0x0000000000007918 */ /* 0x000fc00000000000 */
        /* <DEDUP_REMOVED lines=8> */
.L_x_55:


//--------------------- .text._Z29computeModularityGainBucketedPiS_S_iS_fP8NodeInfoS_S_ --------------------------
	.section	.text._Z29computeModularityGainBucketedPiS_S_iS_fP8NodeInfoS_S_,"ax",@progbits
	.align	128
        .global         _Z29computeModularityGainBucketedPiS_S_iS_fP8NodeInfoS_S_
        .type           _Z29computeModularityGainBucketedPiS_S_iS_fP8NodeInfoS_S_,@function
        .size           _Z29computeModularityGainBucketedPiS_S_iS_fP8NodeInfoS_S_,(.L_x_56 - _Z29computeModularityGainBucketedPiS_S_iS_fP8NodeInfoS_S_)
        .other          _Z29computeModularityGainBucketedPiS_S_iS_fP8NodeInfoS_S_,@"STO_CUDA_ENTRY STV_DEFAULT"
_Z29computeModularityGainBucketedPiS_S_iS_fP8NodeInfoS_S_:
.text._Z29computeModularityGainBucketedPiS_S_iS_fP8NodeInfoS_S_:
[----:B------:R-:W-:Y:S01]  /*0000*/  LDC R1, c[0x0][0x37c] ;  /* 0x0000df00ff017b82 */ /* 0x000fe20000000800 */
[----:B------:R-:W0:Y:S07]  /*0010*/  S2R R5, SR_CTAID.X ;  /* 0x0000000000057919 */ /* 0x000e2e0000002500 */
[----:B------:R-:W1:Y:S01]  /*0020*/  LDC.64 R2, c[0x0][0x3b8] ;  /* 0x0000ee00ff027b82 */ /* 0x000e620000000a00 */
[----:B------:R-:W2:Y:S01]  /*0030*/  LDCU UR4, c[0x0][0x370] ;  /* 0x00006e00ff0477ac */ /* 0x000ea20008000800 */
[----:B------:R-:W3:Y:S01]  /*0040*/  LDCU UR5, c[0x0][0x398] ;  /* 0x00007300ff0577ac */ /* 0x000ee20008000800 */
[----:B------:R-:W4:Y:S01]  /*0050*/  LDCU.64 UR6, c[0x0][0x358] ;  /* 0x00006b00ff0677ac */ /* 0x000f220008000a00 */
[----:B0-----:R-:W-:-:S02]  /*0060*/  VIADD R0, R5, 0x1 ;  /* 0x0000000105007836 */ /* 0x001fc40000000000 */
[----:B-1----:R-:W-:-:S03]  /*0070*/  IMAD.WIDE.U32 R2, R5, 0x4, R2 ;  /* 0x0000000405027825 */ /* 0x002fc600078e0002 */
[----:B--2---:R-:W-:Y:S01]  /*0080*/  ISETP.GE.U32.AND P0, PT, R0, UR4, PT ;  /* 0x0000000400007c0c */ /* 0x004fe2000bf06070 */
[----:B---3--:R-:W-:Y:S01]  /*0090*/  IMAD.U32 R0, RZ, RZ, UR5 ;  /* 0x00000005ff007e24 */ /* 0x008fe2000f8e00ff */
[----:B----4-:R-:W2:Y:S11]  /*00a0*/  LDG.E R4, desc[UR6][R2.64] ;  /* 0x0000000602047981 */ /* 0x010eb6000c1e1900 */
[----:B------:R-:W3:Y:S01]  /*00b0*/  @!P0 LDG.E R0, desc[UR6][R2.64+0x4] ;  /* 0x0000040602008981 */ /* 0x000ee2000c1e1900 */
[----:B------:R-:W-:Y:S01]  /*00c0*/  BSSY.RECONVERGENT B0, `(.L_x_18) ;  /* 0x000028a000007945 */ /* 0x000fe20003800200 */
[----:B------:R-:W0:Y:S02]  /*00d0*/  S2R R7, SR_TID.X ;  /* 0x0000000000077919 */ /* 0x000e240000002100 */
[----:B0-----:R-:W-:-:S13]  /*00e0*/  ISETP.NE.AND P0, PT, R7, RZ, PT ;  /* 0x000000ff0700720c */ /* 0x001fda0003f05270 */
[----:B------:R-:W0:Y:S01]  /*00f0*/  @!P0 S2R R6, SR_CgaCtaId ;  /* 0x0000000000068919 */ /* 0x000e220000008800 */
[----:B------:R-:W-:-:S04]  /*0100*/  @!P0 MOV R5, 0x400 ;  /* 0x0000040000058802 */ /* 0x000fc80000000f00 */
[----:B0-----:R-:W-:-:S05]  /*0110*/  @!P0 LEA R5, R6, R5, 0x18 ;  /* 0x0000000506058211 */ /* 0x001fca00078ec0ff */
[----:B------:R0:W-:Y:S01]  /*0120*/  @!P0 STS [R5], RZ ;  /* 0x000000ff05008388 */ /* 0x0001e20000000800 */
[----:B--2---:R-:W-:Y:S01]  /*0130*/  IMAD.IADD R7, R4, 0x1, R7 ;  /* 0x0000000104077824 */ /* 0x004fe200078e0207 */
[----:B------:R-:W-:Y:S04]  /*0140*/  BAR.SYNC.DEFER_BLOCKING 0x0 ;  /* 0x0000000000007b1d */ /* 0x000fe80000010000 */
[----:B---3--:R-:W-:-:S13]  /*0150*/  ISETP.GE.AND P0, PT, R7, R0, PT ;  /* 0x000000000700720c */ /* 0x008fda0003f06270 */
[----:B0-----:R-:W-:Y:S05]  /*0160*/  @P0 BRA `(.L_x_19) ;  /* 0x0000002400fc0947 */ /* 0x001fea0003800000 */
[----:B------:R-:W0:Y:S02]  /*0170*/  LDC R2, c[0x0][0x3a8] ;  /* 0x0000ea00ff027b82 */ /* 0x000e240000000800 */
[----:B0-----:R-:W-:-:S04]  /*0180*/  FADD R2, R2, R2 ;  /* 0x0000000202027221 */ /* 0x001fc80000000000 */
[----:B------:R-:W-:-:S05]  /*0190*/  VIADD R3, R2, 0x1800000 ;  /* 0x0180000002037836 */ /* 0x000fca0000000000 */
[----:B------:R-:W-:-:S04]  /*01a0*/  LOP3.LUT R3, R3, 0x7f800000, RZ, 0xc0, !PT ;  /* 0x7f80000003037812 */ /* 0x000fc800078ec0ff */
[----:B------:R-:W-:Y:S02]  /*01b0*/  ISETP.GT.U32.AND P0, PT, R3, 0x1ffffff, PT ;  /* 0x01ffffff0300780c */ /* 0x000fe40003f04070 */
[----:B------:R-:W-:-:S11]  /*01c0*/  MOV R3, R7 ;  /* 0x0000000700037202 */ /* 0x000fd60000000f00 */
[----:B------:R-:W-:Y:S05]  /*01d0*/  @P0 BRA `(.L_x_20) ;  /* 0x00000000000c0947 */ /* 0x000fea0003800000 */
[----:B------:R-:W-:-:S07]  /*01e0*/  MOV R10, 0x200 ;  /* 0x00000200000a7802 */ /* 0x000fce0000000f00 */
[----:B------:R-:W-:Y:S05]  /*01f0*/  CALL.REL.NOINC `($__internal_1_$__cuda_sm20_rcp_rn_f32_slowpath) ;  /* 0x0000002800107944 */ /* 0x000fea0003c00000 */
[----:B------:R-:W-:Y:S05]  /*0200*/  BRA `(.L_x_21) ;  /* 0x0000000000107947 */ /* 0x000fea0003800000 */
.L_x_20:
[----:B------:R-:W0:Y:S02]  /*0210*/  MUFU.RCP R5, R2 ;  /* 0x0000000200057308 */ /* 0x000e240000001000 */
[----:B0-----:R-:W-:-:S04]  /*0220*/  FFMA R4, R2, R5, -1 ;  /* 0xbf80000002047423 */ /* 0x001fc80000000005 */
[----:B------:R-:W-:-:S04]  /*0230*/  FADD.FTZ R4, -R4, -RZ ;  /* 0x800000ff04047221 */ /* 0x000fc80000010100 */
[----:B------:R-:W-:-:S07]  /*0240*/  FFMA R2, R5, R4, R5 ;  /* 0x0000000405027223 */ /* 0x000fce0000000005 */
.L_x_21:
[----:B--2---:R-:W0:Y:S08]  /*0250*/  LDC.64 R10, c[0x0][0x3b0] ;  /* 0x0000ec00ff0a7b82 */ /* 0x004e300000000a00 */
[----:B------:R-:W1:Y:S08]  /*0260*/  LDC.64 R12, c[0x0][0x380] ;  /* 0x0000e000ff0c7b82 */ /* 0x000e700000000a00 */
[----:B------:R-:W2:Y:S01]  /*0270*/  LDC.64 R18, c[0x0][0x390] ;  /* 0x0000e400ff127b82 */ /* 0x000ea20000000a00 */
[----:B0-----:R-:W-:-:S05]  /*0280*/  IMAD.WIDE R10, R3, 0xc, R10 ;  /* 0x0000000c030a7825 */ /* 0x001fca00078e020a */
[----:B------:R-:W1:Y:S02]  /*0290*/  LDG.E R4, desc[UR6][R10.64] ;  /* 0x000000060a047981 */ /* 0x000e64000c1e1900 */
[----:B-1----:R-:W-:-:S05]  /*02a0*/  IMAD.WIDE R12, R4, 0x4, R12 ;  /* 0x00000004040c7825 */ /* 0x002fca00078e020c */
[----:B------:R-:W3:Y:S04]  /*02b0*/  LDG.E R5, desc[UR6][R12.64+0x4] ;  /* 0x000004060c057981 */ /* 0x000ee8000c1e1900 */
[----:B------:R-:W3:Y:S01]  /*02c0*/  LDG.E R6, desc[UR6][R12.64] ;  /* 0x000000060c067981 */ /* 0x000ee2000c1e1900 */
[----:B--2---:R-:W-:-:S05]  /*02d0*/  IMAD.WIDE R14, R4, 0x4, R18 ;  /* 0x00000004040e7825 */ /* 0x004fca00078e0212 */
[----:B------:R0:W5:Y:S01]  /*02e0*/  LDG.E R7, desc[UR6][R14.64] ;  /* 0x000000060e077981 */ /* 0x000162000c1e1900 */
[----:B------:R-:W-:Y:S01]  /*02f0*/  BSSY.RECONVERGENT B1, `(.L_x_22) ;  /* 0x0000116000017945 */ /* 0x000fe20003800200 */
[----:B------:R-:W-:Y:S01]  /*0300*/  IMAD.MOV.U32 R9, RZ, RZ, RZ ;  /* 0x000000ffff097224 */ /* 0x000fe200078e00ff */
[C---:B---3--:R-:W-:Y:S01]  /*0310*/  ISETP.GT.AND P0, PT, R5.reuse, R6, PT ;  /* 0x000000060500720c */ /* 0x048fe20003f04270 */
[----:B------:R-:W-:-:S12]  /*0320*/  IMAD.IADD R8, R5, 0x1, -R6 ;  /* 0x0000000105087824 */ /* 0x000fd800078e0a06 */
[----:B0-----:R-:W-:Y:S05]  /*0330*/  @!P0 BRA `(.L_x_23) ;  /* 0x0000001000448947 */ /* 0x001fea0003800000 */
[----:B------:R-:W-:Y:S01]  /*0340*/  VIADDMNMX R11, R6, 0x1, R5, !PT ;  /* 0x00000001060b7846 */ /* 0x000fe20007800105 */
[----:B------:R-:W-:Y:S01]  /*0350*/  BSSY.RECONVERGENT B2, `(.L_x_24) ;  /* 0x0000083000027945 */ /* 0x000fe20003800200 */
[----:B------:R-:W-:-:S03]  /*0360*/  HFMA2 R14, -RZ, RZ, 0, 0 ;  /* 0x00000000ff0e7431 */ /* 0x000fc600000001ff */
[----:B------:R-:W-:Y:S02]  /*0370*/  IMAD.IADD R9, R11, 0x1, -R6 ;  /* 0x000000010b097824 */ /* 0x000fe400078e0a06 */
[----:B------:R-:W-:-:S03]  /*0380*/  IMAD.IADD R11, R6, 0x1, -R11 ;  /* 0x00000001060b7824 */ /* 0x000fc600078e0a0b */
[----:B------:R-:W-:Y:S02]  /*0390*/  LOP3.LUT R10, R9, 0xf, RZ, 0xc0, !PT ;  /* 0x0000000f090a7812 */ /* 0x000fe400078ec0ff */
[----:B------:R-:W-:Y:S01]  /*03a0*/  ISETP.GT.U32.AND P0, PT, R11, -0x10, PT ;  /* 0xfffffff00b00780c */ /* 0x000fe20003f04070 */
[----:B------:R-:W-:Y:S01]  /*03b0*/  IMAD.MOV.U32 R11, RZ, RZ, R6 ;  /* 0x000000ffff0b7224 */ /* 0x000fe200078e0006 */
[----:B------:R-:W-:-:S11]  /*03c0*/  ISETP.NE.AND P2, PT, R10, RZ, PT ;  /* 0x000000ff0a00720c */ /* 0x000fd60003f45270 */
[----:B------:R-:W-:Y:S05]  /*03d0*/  @P0 BRA `(.L_x_25) ;  /* 0x0000000400e80947 */ /* 0x000fea0003800000 */
[----:B------:R-:W-:Y:S01]  /*03e0*/  LOP3.LUT R12, R9, 0xfffffff0, RZ, 0xc0, !PT ;  /* 0xfffffff0090c7812 */ /* 0x000fe200078ec0ff */
[----:B------:R-:W-:Y:S02]  /*03f0*/  IMAD.MOV.U32 R14, RZ, RZ, RZ ;  /* 0x000000ffff0e7224 */ /* 0x000fe400078e00ff */
[----:B------:R-:W-:Y:S02]  /*0400*/  IMAD.MOV.U32 R11, RZ, RZ, R6 ;  /* 0x000000ffff0b7224 */ /* 0x000fe400078e0006 */
[----:B------:R-:W-:-:S07]  /*0410*/  IMAD.MOV R12, RZ, RZ, -R12 ;  /* 0x000000ffff0c7224 */ /* 0x000fce00078e0a0c */
.L_x_26:
[----:B------:R-:W0:Y:S02]  /*0420*/  LDC.64 R20, c[0x0][0x388] ;  /* 0x0000e200ff147b82 */ /* 0x000e240000000a00 */
[----:B0-----:R-:W-:-:S05]  /*0430*/  IMAD.WIDE R20, R11, 0x4, R20 ;  /* 0x000000040b147825 */ /* 0x001fca00078e0214 */
[----:B------:R-:W2:Y:S04]  /*0440*/  LDG.E R13, desc[UR6][R20.64] ;  /* 0x00000006140d7981 */ /* 0x000ea8000c1e1900 */
[----:B------:R-:W3:Y:S04]  /*0450*/  LDG.E R25, desc[UR6][R20.64+0x4] ;  /* 0x0000040614197981 */ /* 0x000ee8000c1e1900 */
[----:B------:R-:W4:Y:S04]  /*0460*/  LDG.E R41, desc[UR6][R20.64+0x8] ;  /* 0x0000080614297981 */ /* 0x000f28000c1e1900 */
[----:B------:R-:W4:Y:S04]  /*0470*/  LDG.E R43, desc[UR6][R20.64+0xc] ;  /* 0x00000c06142b7981 */ /* 0x000f28000c1e1900 */
[----:B------:R-:W4:Y:S04]  /*0480*/  LDG.E R45, desc[UR6][R20.64+0x10] ;  /* 0x00001006142d7981 */ /* 0x000f28000c1e1900 */
[----:B------:R-:W4:Y:S04]  /*0490*/  LDG.E R23, desc[UR6][R20.64+0x14] ;  /* 0x0000140614177981 */ /* 0x000f28000c1e1900 */
[----:B------:R-:W4:Y:S04]  /*04a0*/  LDG.E R33, desc[UR6][R20.64+0x20] ;  /* 0x0000200614217981 */ /* 0x000f28000c1e1900 */
[----:B------:R-:W4:Y:S04]  /*04b0*/  LDG.E R37, desc[UR6][R20.64+0x1c] ;  /* 0x00001c0614257981 */ /* 0x000f28000c1e1900 */
[----:B------:R-:W4:Y:S04]  /*04c0*/  LDG.E R15, desc[UR6][R20.64+0x30] ;  /* 0x00003006140f7981 */ /* 0x000f28000c1e1900 */
[----:B------:R-:W4:Y:S01]  /*04d0*/  LDG.E R36, desc[UR6][R20.64+0x38] ;  /* 0x0000380614247981 */ /* 0x000f22000c1e1900 */
[----:B--2---:R-:W-:-:S04]  /*04e0*/  IMAD.WIDE R26, R13, 0x4, R18 ;  /* 0x000000040d1a7825 */ /* 0x004fc800078e0212 */
[--C-:B---3--:R-:W-:Y:S02]  /*04f0*/  IMAD.WIDE R30, R25, 0x4, R18.reuse ;  /* 0x00000004191e7825 */ /* 0x108fe400078e0212 */
[----:B------:R-:W2:Y:S04]  /*0500*/  LDG.E R26, desc[UR6][R26.64] ;  /* 0x000000061a1a7981 */ /* 0x000ea8000c1e1900 */
[----:B------:R-:W3:Y:S01]  /*0510*/  LDG.E R24, desc[UR6][R30.64] ;  /* 0x000000061e187981 */ /* 0x000ee2000c1e1900 */
[----:B----4-:R-:W-:-:S03]  /*0520*/  IMAD.WIDE R16, R41, 0x4, R18 ;  /* 0x0000000429107825 */ /* 0x010fc600078e0212 */
[----:B------:R-:W4:Y:S01]  /*0530*/  LDG.E R27, desc[UR6][R20.64+0x18] ;  /* 0x00001806141b7981 */ /* 0x000f22000c1e1900 */
[----:B------:R-:W-:-:S03]  /*0540*/  IMAD.WIDE R28, R43, 0x4, R18 ;  /* 0x000000042b1c7825 */ /* 0x000fc600078e0212 */
[----:B------:R-:W4:Y:S01]  /*0550*/  LDG.E R16, desc[UR6][R16.64] ;  /* 0x0000000610107981 */ /* 0x000f22000c1e1900 */
[----:B------:R-:W-:-:S03]  /*0560*/  IMAD.WIDE R34, R45, 0x4, R18 ;  /* 0x000000042d227825 */ /* 0x000fc600078e0212 */
[----:B------:R-:W4:Y:S04]  /*0570*/  LDG.E R22, desc[UR6][R28.64] ;  /* 0x000000061c167981 */ /* 0x000f28000c1e1900 */
[----:B------:R-:W4:Y:S01]  /*0580*/  LDG.E R34, desc[UR6][R34.64] ;  /* 0x0000000622227981 */ /* 0x000f22000c1e1900 */
[----:B------:R-:W-:-:S03]  /*0590*/  IMAD.WIDE R38, R23, 0x4, R18 ;  /* 0x0000000417267825 */ /* 0x000fc600078e0212 */
[----:B------:R-:W4:Y:S04]  /*05a0*/  LDG.E R31, desc[UR6][R20.64+0x24] ;  /* 0x00002406141f7981 */ /* 0x000f28000c1e1900 */
[----:B------:R-:W4:Y:S04]  /*05b0*/  LDG.E R38, desc[UR6][R38.64] ;  /* 0x0000000626267981 */ /* 0x000f28000c1e1900 */
[----:B------:R-:W4:Y:S04]  /*05c0*/  LDG.E R29, desc[UR6][R20.64+0x28] ;  /* 0x00002806141d7981 */ /* 0x000f28000c1e1900 */
[----:B------:R-:W4:Y:S01]  /*05d0*/  LDG.E R17, desc[UR6][R20.64+0x2c] ;  /* 0x00002c0614117981 */ /* 0x000f22000c1e1900 */
[----:B--2--5:R-:W-:-:S02]  /*05e0*/  ISETP.NE.AND P0, PT, R26, R7, PT ;  /* 0x000000071a00720c */ /* 0x024fc40003f05270 */
[-C--:B---3--:R-:W-:Y:S02]  /*05f0*/  ISETP.NE.AND P1, PT, R24, R7.reuse, PT ;  /* 0x000000071800720c */ /* 0x088fe40003f25270 */
[-C--:B------:R-:W-:Y:S02]  /*0600*/  ISETP.GT.AND P0, PT, R13, R4.reuse, !P0 ;  /* 0x000000040d00720c */ /* 0x080fe40004704270 */
[----:B------:R-:W-:Y:S01]  /*0610*/  ISETP.GT.AND P1, PT, R25, R4, !P1 ;  /* 0x000000041900720c */ /* 0x000fe20004f24270 */
[----:B------:R-:W2:Y:S01]  /*0620*/  LDG.E R13, desc[UR6][R20.64+0x34] ;  /* 0x00003406140d7981 */ /* 0x000ea2000c1e1900 */
[----:B----4-:R-:W-:Y:S01]  /*0630*/  IMAD.WIDE R24, R27, 0x4, R18 ;  /* 0x000000041b187825 */ /* 0x010fe200078e0212 */
[----:B------:R-:W-:-:S05]  /*0640*/  ISETP.NE.AND P3, PT, R16, R7, PT ;  /* 0x000000071000720c */ /* 0x000fca0003f65270 */
[----:B------:R-:W3:Y:S01]  /*0650*/  LDG.E R24, desc[UR6][R24.64] ;  /* 0x0000000618187981 */ /* 0x000ee2000c1e1900 */
[----:B------:R-:W-:Y:S02]  /*0660*/  IADD3 R16, PT, PT, R14, 0x1, RZ ;  /* 0x000000010e107810 */ /* 0x000fe40007ffe0ff */
[----:B------:R-:W-:Y:S01]  /*0670*/  @!P0 IMAD.MOV R16, RZ, RZ, R14 ;  /* 0x000000ffff108224 */ /* 0x000fe200078e020e */
[-C--:B------:R-:W-:Y:S02]  /*0680*/  ISETP.GT.AND P0, PT, R41, R4.reuse, !P3 ;  /* 0x000000042900720c */ /* 0x080fe40005f04270 */
[-C--:B------:R-:W-:Y:S01]  /*0690*/  ISETP.NE.AND P3, PT, R22, R7.reuse, PT ;  /* 0x000000071600720c */ /* 0x080fe20003f65270 */
[----:B------:R-:W-:Y:S02]  /*06a0*/  VIADD R14, R16, 0x1 ;  /* 0x00000001100e7836 */ /* 0x000fe40000000000 */
[----:B------:R-:W-:Y:S01]  /*06b0*/  @!P1 IMAD.MOV R14, RZ, RZ, R16 ;  /* 0x000000ffff0e9224 */ /* 0x000fe200078e0210 */
[----:B------:R-:W-:Y:S01]  /*06c0*/  ISETP.GT.AND P1, PT, R43, R4, !P3 ;  /* 0x000000042b00720c */ /* 0x000fe20005f24270 */
[----:B------:R-:W-:Y:S01]  /*06d0*/  IMAD.WIDE R42, R33, 0x4, R18 ;  /* 0x00000004212a7825 */ /* 0x000fe200078e0212 */
[----:B------:R-:W-:-:S04]  /*06e0*/  ISETP.NE.AND P3, PT, R34, R7, PT ;  /* 0x000000072200720c */ /* 0x000fc80003f65270 */
[----:B------:R-:W4:Y:S04]  /*06f0*/  LDG.E R34, desc[UR6][R42.64] ;  /* 0x000000062a227981 */ /* 0x000f28000c1e1900 */
[----:B------:R-:W4:Y:S01]  /*0700*/  LDG.E R43, desc[UR6][R20.64+0x3c] ;  /* 0x00003c06142b7981 */ /* 0x000f22000c1e1900 */
[C---:B------:R-:W-:Y:S01]  /*0710*/  VIADD R16, R14.reuse, 0x1 ;  /* 0x000000010e107836 */ /* 0x040fe20000000000 */
[----:B------:R-:W-:Y:S02]  /*0720*/  @!P0 IADD3 R16, PT, PT, R14, RZ, RZ ;  /* 0x000000ff0e108210 */ /* 0x000fe40007ffe0ff */
[----:B------:R-:W-:Y:S01]  /*0730*/  ISETP.GT.AND P0, PT, R45, R4, !P3 ;  /* 0x000000042d00720c */ /* 0x000fe20005f04270 */
[----:B------:R-:W-:-:S04]  /*0740*/  IMAD.WIDE R44, R37, 0x4, R18 ;  /* 0x00000004252c7825 */ /* 0x000fc800078e0212 */
[----:B------:R-:W-:Y:S02]  /*0750*/  VIADD R14, R16, 0x1 ;  /* 0x00000001100e7836 */ /* 0x000fe40000000000 */
[----:B------:R-:W-:-:S04]  /*0760*/  @!P1 IMAD.MOV R14, RZ, RZ, R16 ;  /* 0x000000ffff0e9224 */ /* 0x000fc800078e0210 */
[----:B------:R-:W-:Y:S02]  /*0770*/  VIADD R35, R14, 0x1 ;  /* 0x000000010e237836 */ /* 0x000fe40000000000 */
[----:B------:R-:W-:Y:S02]  /*0780*/  @!P0 IMAD.MOV R35, RZ, RZ, R14 ;  /* 0x000000ffff238224 */ /* 0x000fe400078e020e */
[----:B------:R-:W4:Y:S01]  /*0790*/  LDG.E R14, desc[UR6][R44.64] ;  /* 0x000000062c0e7981 */ /* 0x000f22000c1e1900 */
[----:B------:R-:W-:Y:S01]  /*07a0*/  IMAD.WIDE R40, R31, 0x4, R18 ;  /* 0x000000041f287825 */ /* 0x000fe200078e0212 */
[----:B------:R-:W-:-:S03]  /*07b0*/  ISETP.NE.AND P1, PT, R38, R7, PT ;  /* 0x000000072600720c */ /* 0x000fc60003f25270 */
[----:B------:R-:W-:Y:S01]  /*07c0*/  IMAD.WIDE R38, R29, 0x4, R18 ;  /* 0x000000041d267825 */ /* 0x000fe200078e0212 */
[----:B------:R-:W4:Y:S01]  /*07d0*/  LDG.E R32, desc[UR6][R40.64] ;  /* 0x0000000628207981 */ /* 0x000f22000c1e1900 */
[----:B------:R-:W-:-:S03]  /*07e0*/  ISETP.GT.AND P0, PT, R23, R4, !P1 ;  /* 0x000000041700720c */ /* 0x000fc60004f04270 */
[----:B------:R-:W4:Y:S01]  /*07f0*/  LDG.E R30, desc[UR6][R38.64] ;  /* 0x00000006261e7981 */ /* 0x000f22000c1e1900 */
[----:B------:R-:W-:-:S05]  /*0800*/  IMAD.WIDE R22, R17, 0x4, R18 ;  /* 0x0000000411167825 */ /* 0x000fca00078e0212 */
[----:B------:R0:W4:Y:S02]  /*0810*/  LDG.E R28, desc[UR6][R22.64] ;  /* 0x00000006161c7981 */ /* 0x000124000c1e1900 */
[----:B0-----:R-:W-:-:S05]  /*0820*/  IMAD.WIDE R22, R15, 0x4, R18 ;  /* 0x000000040f167825 */ /* 0x001fca00078e0212 */
[----:B------:R2:W4:Y:S02]  /*0830*/  LDG.E R16, desc[UR6][R22.64] ;  /* 0x0000000616107981 */ /* 0x000524000c1e1900 */
[----:B--2---:R-:W-:-:S06]  /*0840*/  IMAD.WIDE R22, R13, 0x4, R18 ;  /* 0x000000040d167825 */ /* 0x004fcc00078e0212 */
[----:B------:R-:W2:Y:S01]  /*0850*/  LDG.E R22, desc[UR6][R22.64] ;  /* 0x0000000616167981 */ /* 0x000ea2000c1e1900 */
[----:B---3--:R-:W-:Y:S01]  /*0860*/  ISETP.NE.AND P1, PT, R24, R7, PT ;  /* 0x000000071800720c */ /* 0x008fe20003f25270 */
[----:B------:R-:W-:-:S06]  /*0870*/  IMAD.WIDE R24, R36, 0x4, R18 ;  /* 0x0000000424187825 */ /* 0x000fcc00078e0212 */
[----:B------:R-:W3:Y:S01]  /*0880*/  LDG.E R24, desc[UR6][R24.64] ;  /* 0x0000000618187981 */ /* 0x000ee2000c1e1900 */
[----:B------:R-:W-:Y:S01]  /*0890*/  ISETP.GT.AND P1, PT, R27, R4, !P1 ;  /* 0x000000041b00720c */ /* 0x000fe20004f24270 */
[----:B----4-:R-:W-:-:S06]  /*08a0*/  IMAD.WIDE R26, R43, 0x4, R18 ;  /* 0x000000042b1a7825 */ /* 0x010fcc00078e0212 */
[----:B------:R-:W4:Y:S01]  /*08b0*/  LDG.E R26, desc[UR6][R26.64] ;  /* 0x000000061a1a7981 */ /* 0x000f22000c1e1900 */
[-C--:B------:R-:W-:Y:S02]  /*08c0*/  ISETP.NE.AND P3, PT, R14, R7.reuse, PT ;  /* 0x000000070e00720c */ /* 0x080fe40003f65270 */
[----:B------:R-:W-:Y:S01]  /*08d0*/  IADD3 R14, PT, PT, R35, 0x1, RZ ;  /* 0x00000001230e7810 */ /* 0x000fe20007ffe0ff */
[----:B------:R-:W-:Y:S01]  /*08e0*/  @!P0 IMAD.MOV R14, RZ, RZ, R35 ;  /* 0x000000ffff0e8224 */ /* 0x000fe200078e0223 */
[-C--:B------:R-:W-:Y:S02]  /*08f0*/  ISETP.GT.AND P0, PT, R37, R4.reuse, !P3 ;  /* 0x000000042500720c */ /* 0x080fe40005f04270 */
[----:B------:R-:W-:Y:S01]  /*0900*/  ISETP.NE.AND P3, PT, R34, R7, PT ;  /* 0x000000072200720c */ /* 0x000fe20003f65270 */
[----:B------:R-:W-:Y:S02]  /*0910*/  VIADD R20, R14, 0x1 ;  /* 0x000000010e147836 */ /* 0x000fe40000000000 */
[----:B------:R-:W-:Y:S01]  /*0920*/  @!P1 IMAD.MOV R20, RZ, RZ, R14 ;  /* 0x000000ffff149224 */ /* 0x000fe200078e020e */
[----:B------:R-:W-:-:S02]  /*0930*/  ISETP.GT.AND P1, PT, R33, R4, !P3 ;  /* 0x000000042100720c */ /* 0x000fc40005f24270 */
[----:B------:R-:W-:Y:S01]  /*0940*/  ISETP.NE.AND P3, PT, R32, R7, PT ;  /* 0x000000072000720c */ /* 0x000fe20003f65270 */
[----:B------:R-:W-:-:S04]  /*0950*/  VIADD R14, R20, 0x1 ;  /* 0x00000001140e7836 */ /* 0x000fc80000000000 */
[----:B------:R-:W-:Y:S02]  /*0960*/  @!P0 IADD3 R14, PT, PT, R20, RZ, RZ ;  /* 0x000000ff140e8210 */ /* 0x000fe40007ffe0ff */
[-C--:B------:R-:W-:Y:S02]  /*0970*/  ISETP.GT.AND P0, PT, R31, R4.reuse, !P3 ;  /* 0x000000041f00720c */ /* 0x080fe40005f04270 */
[-C--:B------:R-:W-:Y:S01]  /*0980*/  ISETP.NE.AND P3, PT, R30, R7.reuse, PT ;  /* 0x000000071e00720c */ /* 0x080fe20003f65270 */
[----:B------:R-:W-:Y:S02]  /*0990*/  VIADD R20, R14, 0x1 ;  /* 0x000000010e147836 */ /* 0x000fe40000000000 */
[----:B------:R-:W-:Y:S01]  /*09a0*/  @!P1 IMAD.MOV R20, RZ, RZ, R14 ;  /* 0x000000ffff149224 */ /* 0x000fe200078e020e */
[----:B------:R-:W-:Y:S02]  /*09b0*/  ISETP.GT.AND P1, PT, R29, R4, !P3 ;  /* 0x000000041d00720c */ /* 0x000fe40005f24270 */
[----:B------:R-:W-:Y:S01]  /*09c0*/  ISETP.NE.AND P3, PT, R28, R7, PT ;  /* 0x000000071c00720c */ /* 0x000fe20003f65270 */
[----:B------:R-:W-:-:S04]  /*09d0*/  VIADD R14, R20, 0x1 ;  /* 0x00000001140e7836 */ /* 0x000fc80000000000 */
[----:B------:R-:W-:Y:S01]  /*09e0*/  @!P0 IMAD.MOV R14, RZ, RZ, R20 ;  /* 0x000000ffff0e8224 */ /* 0x000fe200078e0214 */
[-C--:B------:R-:W-:Y:S02]  /*09f0*/  ISETP.GT.AND P0, PT, R17, R4.reuse, !P3 ;  /* 0x000000041100720c */ /* 0x080fe40005f04270 */
[----:B------:R-:W-:Y:S02]  /*0a00*/  ISETP.NE.AND P3, PT, R16, R7, PT ;  /* 0x000000071000720c */ /* 0x000fe40003f65270 */
[----:B------:R-:W-:Y:S01]  /*0a10*/  IADD3 R17, PT, PT, R14, 0x1, RZ ;  /* 0x000000010e117810 */ /* 0x000fe20007ffe0ff */
[----:B------:R-:W-:Y:S01]  /*0a20*/  @!P1 IMAD.MOV R17, RZ, RZ, R14 ;  /* 0x000000ffff119224 */ /* 0x000fe200078e020e */
[----:B------:R-:W-:-:S03]  /*0a30*/  ISETP.GT.AND P1, PT, R15, R4, !P3 ;  /* 0x000000040f00720c */ /* 0x000fc60005f24270 */
[----:B------:R-:W-:-:S04]  /*0a40*/  VIADD R14, R17, 0x1 ;  /* 0x00000001110e7836 */ /* 0x000fc80000000000 */
[----:B------:R-:W-:Y:S02]  /*0a50*/  @!P0 IMAD.MOV R14, RZ, RZ, R17 ;  /* 0x000000ffff0e8224 */ /* 0x000fe400078e0211 */
[----:B------:R-:W-:Y:S02]  /*0a60*/  VIADD R12, R12, 0x10 ;  /* 0x000000100c0c7836 */ /* 0x000fe40000000000 */
[----:B------:R-:W-:Y:S01]  /*0a70*/  VIADD R11, R11, 0x10 ;  /* 0x000000100b0b7836 */ /* 0x000fe20000000000 */
[----:B--2---:R-:W-:-:S04]  /*0a80*/  ISETP.NE.AND P3, PT, R22, R7, PT ;  /* 0x000000071600720c */ /* 0x004fc80003f65270 */
[-C--:B------:R-:W-:Y:S01]  /*0a90*/  ISETP.GT.AND P0, PT, R13, R4.reuse, !P3 ;  /* 0x000000040d00720c */ /* 0x080fe20005f04270 */
[----:B------:R-:W-:Y:S01]  /*0aa0*/  VIADD R13, R14, 0x1 ;  /* 0x000000010e0d7836 */ /* 0x000fe20000000000 */
[----:B---3--:R-:W-:Y:S02]  /*0ab0*/  ISETP.NE.AND P3, PT, R24, R7, PT ;  /* 0x000000071800720c */ /* 0x008fe40003f65270 */
[----:B------:R-:W-:Y:S02]  /*0ac0*/  @!P1 IADD3 R13, PT, PT, R14, RZ, RZ ;  /* 0x000000ff0e0d9210 */ /* 0x000fe40007ffe0ff */
[----:B------:R-:W-:-:S03]  /*0ad0*/  ISETP.GT.AND P1, PT, R36, R4, !P3 ;  /* 0x000000042400720c */ /* 0x000fc60005f24270 */
[----:B------:R-:W-:-:S04]  /*0ae0*/  VIADD R14, R13, 0x1 ;  /* 0x000000010d0e7836 */ /* 0x000fc80000000000 */
[----:B------:R-:W-:-:S04]  /*0af0*/  @!P0 IMAD.MOV R14, RZ, RZ, R13 ;  /* 0x000000ffff0e8224 */ /* 0x000fc800078e020d */
[C---:B------:R-:W-:Y:S02]  /*0b00*/  VIADD R13, R14.reuse, 0x1 ;  /* 0x000000010e0d7836 */ /* 0x040fe40000000000 */
[----:B------:R-:W-:Y:S02]  /*0b10*/  @!P1 IADD3 R13, PT, PT, R14, RZ, RZ ;  /* 0x000000ff0e0d9210 */ /* 0x000fe40007ffe0ff */
[----:B------:R-:W-:Y:S02]  /*0b20*/  ISETP.NE.AND P1, PT, R12, RZ, PT ;  /* 0x000000ff0c00720c */ /* 0x000fe40003f25270 */
[----:B----4-:R-:W-:-:S04]  /*0b30*/  ISETP.NE.AND P3, PT, R26, R7, PT ;  /* 0x000000071a00720c */ /* 0x010fc80003f65270 */
[----:B------:R-:W-:Y:S01]  /*0b40*/  ISETP.GT.AND P0, PT, R43, R4, !P3 ;  /* 0x000000042b00720c */ /* 0x000fe20005f04270 */
[----:B------:R-:W-:-:S12]  /*0b50*/  VIADD R14, R13, 0x1 ;  /* 0x000000010d0e7836 */ /* 0x000fd80000000000 */
[----:B------:R-:W-:Y:S01]  /*0b60*/  @!P0 IMAD.MOV R14, RZ, RZ, R13 ;  /* 0x000000ffff0e8224 */ /* 0x000fe200078e020d */
[----:B------:R-:W-:Y:S06]  /*0b70*/  @P1 BRA `(.L_x_26) ;  /* 0xfffffff800281947 */ /* 0x000fec000383ffff */
.L_x_25:
[----:B------:R-:W-:Y:S05]  /*0b80*/  BSYNC.RECONVERGENT B2 ;  /* 0x0000000000027941 */ /* 0x000fea0003800200 */
.L_x_24:
[----:B------:R-:W-:Y:S04]  /*0b90*/  BSSY.RECONVERGENT B2, `(.L_x_27) ;  /* 0x0000089000027945 */ /* 0x000fe80003800200 */
[----:B------:R-:W-:Y:S05]  /*0ba0*/  @!P2 BRA `(.L_x_28) ;  /* 0x00000008001ca947 */ /* 0x000fea0003800000 */
[----:B------:R-:W-:Y:S01]  /*0bb0*/  ISETP.GE.U32.AND P0, PT, R10, 0x8, PT ;  /* 0x000000080a00780c */ /* 0x000fe20003f06070 */
[----:B------:R-:W-:Y:S01]  /*0bc0*/  BSSY.RECONVERGENT B3, `(.L_x_29) ;  /* 0x000003f000037945 */ /* 0x000fe20003800200 */
[----:B------:R-:W-:-:S04]  /*0bd0*/  LOP3.LUT R12, R9, 0x7, RZ, 0xc0, !PT ;  /* 0x00000007090c7812 */ /* 0x000fc800078ec0ff */
[----:B------:R-:W-:-:S07]  /*0be0*/  ISETP.NE.AND P2, PT, R12, RZ, PT ;  /* 0x000000ff0c00720c */ /* 0x000fce0003f45270 */
[----:B------:R-:W-:Y:S06]  /*0bf0*/  @!P0 BRA `(.L_x_30) ;  /* 0x0000000000ec8947 */ /* 0x000fec0003800000 */
        /* <DEDUP_REMOVED lines=9> */
[----:B------:R0:W4:Y:S01]  /*0c90*/  LDG.E R15, desc[UR6][R30.64+0x1c] ;  /* 0x00001c061e0f7981 */ /* 0x000122000c1e1900 */
[----:B--2---:R-:W-:-:S04]  /*0ca0*/  IMAD.WIDE R32, R17, 0x4, R18 ;  /* 0x0000000411207825 */ /* 0x004fc800078e0212 */
[--C-:B---3--:R-:W-:Y:S01]  /*0cb0*/  IMAD.WIDE R22, R39, 0x4, R18.reuse ;  /* 0x0000000427167825 */ /* 0x108fe200078e0212 */
[----:B------:R1:W2:Y:S04]  /*0cc0*/  LDG.E R10, desc[UR6][R32.64] ;  /* 0x00000006200a7981 */ /* 0x0002a8000c1e1900 */
[----:B------:R3:W2:Y:S01]  /*0cd0*/  LDG.E R16, desc[UR6][R22.64] ;  /* 0x0000000616107981 */ /* 0x0006a2000c1e1900 */
[----:B----4-:R-:W-:-:S04]  /*0ce0*/  IMAD.WIDE R24, R35, 0x4, R18 ;  /* 0x0000000423187825 */ /* 0x010fc800078e0212 */
[--C-:B------:R-:W-:Y:S02]  /*0cf0*/  IMAD.WIDE R26, R13, 0x4, R18.reuse ;  /* 0x000000040d1a7825 */ /* 0x100fe400078e0212 */
[----:B------:R-:W4:Y:S04]  /*0d00*/  LDG.E R24, desc[UR6][R24.64] ;  /* 0x0000000618187981 */ /* 0x000f28000c1e1900 */
[----:B------:R-:W4:Y:S01]  /*0d10*/  LDG.E R26, desc[UR6][R26.64] ;  /* 0x000000061a1a7981 */ /* 0x000f22000c1e1900 */
[----:B------:R-:W-:-:S04]  /*0d20*/  IMAD.WIDE R28, R41, 0x4, R18 ;  /* 0x00000004291c7825 */ /* 0x000fc800078e0212 */
[--C-:B0-----:R-:W-:Y:S02]  /*0d30*/  IMAD.WIDE R30, R37, 0x4, R18.reuse ;  /* 0x00000004251e7825 */ /* 0x101fe400078e0212 */
[----:B------:R-:W4:Y:S04]  /*0d40*/  LDG.E R28, desc[UR6][R28.64] ;  /* 0x000000061c1c7981 */ /* 0x000f28000c1e1900 */
[----:B------:R-:W4:Y:S01]  /*0d50*/  LDG.E R30, desc[UR6][R30.64] ;  /* 0x000000061e1e7981 */ /* 0x000f22000c1e1900 */
[----:B-1----:R-:W-:-:S04]  /*0d60*/  IMAD.WIDE R32, R21, 0x4, R18 ;  /* 0x0000000415207825 */ /* 0x002fc800078e0212 */
[----:B---3--:R-:W-:Y:S02]  /*0d70*/  IMAD.WIDE R22, R15, 0x4, R18 ;  /* 0x000000040f167825 */ /* 0x008fe400078e0212 */
[----:B------:R-:W3:Y:S04]  /*0d80*/  LDG.E R32, desc[UR6][R32.64] ;  /* 0x0000000620207981 */ /* 0x000ee8000c1e1900 */
[----:B------:R-:W3:Y:S01]  /*0d90*/  LDG.E R22, desc[UR6][R22.64] ;  /* 0x0000000616167981 */ /* 0x000ee2000c1e1900 */
[----:B------:R-:W-:Y:S01]  /*0da0*/  VIADD R11, R11, 0x8 ;  /* 0x000000080b0b7836 */ /* 0x000fe20000000000 */
[----:B--2--5:R-:W-:Y:S01]  /*0db0*/  ISETP.NE.AND P0, PT, R10, R7, PT ;  /* 0x000000070a00720c */ /* 0x024fe20003f05270 */
[----:B------:R-:W-:-:S03]  /*0dc0*/  VIADD R10, R14, 0x1 ;  /* 0x000000010e0a7836 */ /* 0x000fc60000000000 */
[----:B------:R-:W-:Y:S02]  /*0dd0*/  ISETP.GT.AND P0, PT, R17, R4, !P0 ;  /* 0x000000041100720c */ /* 0x000fe40004704270 */
[----:B------:R-:W-:-:S04]  /*0de0*/  ISETP.NE.AND P1, PT, R16, R7, PT ;  /* 0x000000071000720c */ /* 0x000fc80003f25270 */
[----:B------:R-:W-:Y:S02]  /*0df0*/  ISETP.GT.AND P1, PT, R39, R4, !P1 ;  /* 0x000000042700720c */ /* 0x000fe40004f24270 */
[----:B----4-:R-:W-:-:S05]  /*0e00*/  ISETP.NE.AND P3, PT, R24, R7, PT ;  /* 0x000000071800720c */ /* 0x010fca0003f65270 */
        /* <DEDUP_REMOVED lines=10> */
[-C--:B------:R-:W-:Y:S02]  /*0eb0*/  ISETP.NE.AND P3, PT, R30, R7.reuse, PT ;  /* 0x000000071e00720c */ /* 0x080fe40003f65270 */
[----:B------:R-:W-:Y:S01]  /*0ec0*/  IADD3 R13, PT, PT, R10, 0x1, RZ ;  /* 0x000000010a0d7810 */ /* 0x000fe20007ffe0ff */
[----:B------:R-:W-:Y:S01]  /*0ed0*/  @!P1 IMAD.MOV R13, RZ, RZ, R10 ;  /* 0x000000ffff0d9224 */ /* 0x000fe200078e020a */
[----:B------:R-:W-:Y:S02]  /*0ee0*/  ISETP.GT.AND P1, PT, R37, R4, !P3 ;  /* 0x000000042500720c */ /* 0x000fe40005f24270 */
[----:B---3--:R-:W-:Y:S01]  /*0ef0*/  ISETP.NE.AND P3, PT, R32, R7, PT ;  /* 0x000000072000720c */ /* 0x008fe20003f65270 */
[----:B------:R-:W-:-:S04]  /*0f00*/  VIADD R10, R13, 0x1 ;  /* 0x000000010d0a7836 */ /* 0x000fc80000000000 */
[----:B------:R-:W-:Y:S01]  /*0f10*/  @!P0 IMAD.MOV R10, RZ, RZ, R13 ;  /* 0x000000ffff0a8224 */ /* 0x000fe200078e020d */
[-C--:B------:R-:W-:Y:S02]  /*0f20*/  ISETP.GT.AND P0, PT, R21, R4.reuse, !P3 ;  /* 0x000000041500720c */ /* 0x080fe40005f04270 */
[----:B------:R-:W-:Y:S01]  /*0f30*/  ISETP.NE.AND P3, PT, R22, R7, PT ;  /* 0x000000071600720c */ /* 0x000fe20003f65270 */
[C---:B------:R-:W-:Y:S02]  /*0f40*/  VIADD R13, R10.reuse, 0x1 ;  /* 0x000000010a0d7836 */ /* 0x040fe40000000000 */
[----:B------:R-:W-:Y:S02]  /*0f50*/  @!P1 IADD3 R13, PT, PT, R10, RZ, RZ ;  /* 0x000000ff0a0d9210 */ /* 0x000fe40007ffe0ff */
[----:B------:R-:W-:-:S03]  /*0f60*/  ISETP.GT.AND P1, PT, R15, R4, !P3 ;  /* 0x000000040f00720c */ /* 0x000fc60005f24270 */
[----:B------:R-:W-:-:S03]  /*0f70*/  VIADD R10, R13, 0x1 ;  /* 0x000000010d0a7836 */ /* 0x000fc60000000000 */
[----:B------:R-:W-:-:S04]  /*0f80*/  @!P0 IMAD.MOV R10, RZ, RZ, R13 ;  /* 0x000000ffff0a8224 */ /* 0x000fc800078e020d */
[----:B------:R-:W-:-:S03]  /*0f90*/  VIADD R14, R10, 0x1 ;  /* 0x000000010a0e7836 */ /* 0x000fc60000000000 */
[----:B------:R-:W-:-:S07]  /*0fa0*/  @!P1 IADD3 R14, PT, PT, R10, RZ, RZ ;  /* 0x000000ff0a0e9210 */ /* 0x000fce0007ffe0ff */
.L_x_30:
[----:B------:R-:W-:Y:S05]  /*0fb0*/  BSYNC.RECONVERGENT B3 ;  /* 0x0000000000037941 */ /* 0x000fea0003800200 */
.L_x_29:
        /* <DEDUP_REMOVED lines=11> */
[----:B------:R-:W4:Y:S01]  /*1070*/  LDG.E R31, desc[UR6][R20.64+0xc] ;  /* 0x00000c06141f7981 */ /* 0x000f22000c1e1900 */
[----:B--2---:R-:W-:-:S04]  /*1080*/  IMAD.WIDE R22, R15, 0x4, R18 ;  /* 0x000000040f167825 */ /* 0x004fc800078e0212 */
[--C-:B---3--:R-:W-:Y:S02]  /*1090*/  IMAD.WIDE R24, R27, 0x4, R18.reuse ;  /* 0x000000041b187825 */ /* 0x108fe400078e0212 */
[----:B------:R-:W2:Y:S02]  /*10a0*/  LDG.E R22, desc[UR6][R22.64] ;  /* 0x0000000616167981 */ /* 0x000ea4000c1e1900 */
[--C-:B----4-:R-:W-:Y:S02]  /*10b0*/  IMAD.WIDE R16, R29, 0x4, R18.reuse ;  /* 0x000000041d107825 */ /* 0x110fe400078e0212 */
[----:B------:R-:W3:Y:S02]  /*10c0*/  LDG.E R24, desc[UR6][R24.64] ;  /* 0x0000000618187981 */ /* 0x000ee4000c1e1900 */
[----:B------:R-:W-:Y:S02]  /*10d0*/  IMAD.WIDE R12, R31, 0x4, R18 ;  /* 0x000000041f0c7825 */ /* 0x000fe400078e0212 */
[----:B------:R-:W4:Y:S04]  /*10e0*/  LDG.E R16, desc[UR6][R16.64] ;  /* 0x0000000610107981 */ /* 0x000f28000c1e1900 */
[----:B------:R-:W4:Y:S01]  /*10f0*/  LDG.E R12, desc[UR6][R12.64] ;  /* 0x000000060c0c7981 */ /* 0x000f22000c1e1900 */
[----:B------:R-:W-:-:S02]  /*1100*/  VIADD R10, R14, 0x1 ;  /* 0x000000010e0a7836 */ /* 0x000fc40000000000 */
[----:B------:R-:W-:Y:S01]  /*1110*/  VIADD R11, R11, 0x4 ;  /* 0x000000040b0b7836 */ /* 0x000fe20000000000 */
[----:B--2--5:R-:W-:-:S04]  /*1120*/  ISETP.NE.AND P0, PT, R22, R7, PT ;  /* 0x000000071600720c */ /* 0x024fc80003f05270 */
[-C--:B------:R-:W-:Y:S02]  /*1130*/  ISETP.GT.AND P0, PT, R15, R4.reuse, !P0 ;  /* 0x000000040f00720c */ /* 0x080fe40004704270 */
[-C--:B---3--:R-:W-:Y:S02]  /*1140*/  ISETP.NE.AND P1, PT, R24, R7.reuse, PT ;  /* 0x000000071800720c */ /* 0x088fe40003f25270 */
[----:B----4-:R-:W-:Y:S02]  /*1150*/  ISETP.NE.AND P2, PT, R16, R7, PT ;  /* 0x000000071000720c */ /* 0x010fe40003f45270 */
[-C--:B------:R-:W-:Y:S02]  /*1160*/  ISETP.GT.AND P1, PT, R27, R4.reuse, !P1 ;  /* 0x000000041b00720c */ /* 0x080fe40004f24270 */
[----:B------:R-:W-:-:S05]  /*1170*/  ISETP.GT.AND P2, PT, R29, R4, !P2 ;  /* 0x000000041d00720c */ /* 0x000fca0005744270 */
[----:B------:R-:W-:Y:S01]  /*1180*/  @!P0 IMAD.MOV R10, RZ, RZ, R14 ;  /* 0x000000ffff0a8224 */ /* 0x000fe200078e020e */
[----:B------:R-:W-:-:S03]  /*1190*/  ISETP.NE.AND P0, PT, R12, R7, PT ;  /* 0x000000070c00720c */ /* 0x000fc60003f05270 */
[----:B------:R-:W-:Y:S01]  /*11a0*/  VIADD R14, R10, 0x1 ;  /* 0x000000010a0e7836 */ /* 0x000fe20000000000 */
[----:B------:R-:W-:Y:S01]  /*11b0*/  ISETP.GT.AND P0, PT, R31, R4, !P0 ;  /* 0x000000041f00720c */ /* 0x000fe20004704270 */
[----:B------:R-:W-:-:S05]  /*11c0*/  @!P1 IMAD.MOV R14, RZ, RZ, R10 ;  /* 0x000000ffff0e9224 */ /* 0x000fca00078e020a */
[----:B------:R-:W-:Y:S01]  /*11d0*/  IADD3 R10, PT, PT, R14, 0x1, RZ ;  /* 0x000000010e0a7810 */ /* 0x000fe20007ffe0ff */
[----:B------:R-:W-:-:S04]  /*11e0*/  @!P2 IMAD.MOV R10, RZ, RZ, R14 ;  /* 0x000000ffff0aa224 */ /* 0x000fc800078e020e */
[----:B------:R-:W-:Y:S02]  /*11f0*/  VIADD R14, R10, 0x1 ;  /* 0x000000010a0e7836 */ /* 0x000fe40000000000 */
[----:B------:R-:W-:-:S07]  /*1200*/  @!P0 IMAD.MOV R14, RZ, RZ, R10 ;  /* 0x000000ffff0e8224 */ /* 0x000fce00078e020a */
.L_x_32:
[----:B------:R-:W-:Y:S05]  /*1210*/  BSYNC.RECONVERGENT B3 ;  /* 0x0000000000037941 */ /* 0x000fea0003800200 */
.L_x_31:
[----:B------:R-:W-:Y:S05]  /*1220*/  @!P3 BRA `(.L_x_28) ;  /* 0x00000000007cb947 */ /* 0x000fea0003800000 */
[----:B------:R-:W0:Y:S02]  /*1230*/  LDC.64 R12, c[0x0][0x388] ;  /* 0x0000e200ff0c7b82 */ /* 0x000e240000000a00 */
[----:B0-----:R-:W-:-:S05]  /*1240*/  IMAD.WIDE R12, R11, 0x4, R12 ;  /* 0x000000040b0c7825 */ /* 0x001fca00078e020c */
[----:B------:R-:W2:Y:S02]  /*1250*/  LDG.E R15, desc[UR6][R12.64] ;  /* 0x000000060c0f7981 */ /* 0x000ea4000c1e1900 */
[----:B--2---:R-:W-:-:S06]  /*1260*/  IMAD.WIDE R10, R15, 0x4, R18 ;  /* 0x000000040f0a7825 */ /* 0x004fcc00078e0212 */
[----:B------:R-:W2:Y:S01]  /*1270*/  LDG.E R10, desc[UR6][R10.64] ;  /* 0x000000060a0a7981 */ /* 0x000ea2000c1e1900 */
[----:B------:R-:W-:Y:S02]  /*1280*/  ISETP.NE.AND P1, PT, R9, 0x1, PT ;  /* 0x000000010900780c */ /* 0x000fe40003f25270 */
[----:B--2--5:R-:W-:-:S04]  /*1290*/  ISETP.NE.AND P0, PT, R10, R7, PT ;  /* 0x000000070a00720c */ /* 0x024fc80003f05270 */
[----:B------:R-:W-:Y:S02]  /*12a0*/  ISETP.GT.AND P0, PT, R15, R4, !P0 ;  /* 0x000000040f00720c */ /* 0x000fe40004704270 */
[----:B------:R-:W-:-:S11]  /*12b0*/  IADD3 R15, PT, PT, R14, 0x1, RZ ;  /* 0x000000010e0f7810 */ /* 0x000fd60007ffe0ff */
[----:B------:R-:W-:-:S04]  /*12c0*/  @!P0 IMAD.MOV R15, RZ, RZ, R14 ;  /* 0x000000ffff0f8224 */ /* 0x000fc800078e020e */
[----:B------:R-:W-:Y:S01]  /*12d0*/  IMAD.MOV.U32 R14, RZ, RZ, R15 ;  /* 0x000000ffff0e7224 */ /* 0x000fe200078e000f */
[----:B------:R-:W-:Y:S06]  /*12e0*/  @!P1 BRA `(.L_x_28) ;  /* 0x00000000004c9947 */ /* 0x000fec0003800000 */
[----:B------:R-:W-:Y:S02]  /*12f0*/  ISETP.NE.AND P3, PT, R9, 0x2, PT ;  /* 0x000000020900780c */ /* 0x000fe40003f65270 */
[----:B------:R-:W2:Y:S11]  /*1300*/  LDG.E R9, desc[UR6][R12.64+0x4] ;  /* 0x000004060c097981 */ /* 0x000eb6000c1e1900 */
[----:B------:R-:W3:Y:S01]  /*1310*/  @P3 LDG.E R15, desc[UR6][R12.64+0x8] ;  /* 0x000008060c0f3981 */ /* 0x000ee2000c1e1900 */
[----:B--2---:R-:W-:-:S06]  /*1320*/  IMAD.WIDE R10, R9, 0x4, R18 ;  /* 0x00000004090a7825 */ /* 0x004fcc00078e0212 */
[----:B------:R-:W2:Y:S01]  /*1330*/  LDG.E R10, desc[UR6][R10.64] ;  /* 0x000000060a0a7981 */ /* 0x000ea2000c1e1900 */
[----:B---3--:R-:W-:-:S06]  /*1340*/  @P3 IMAD.WIDE R18, R15, 0x4, R18 ;  /* 0x000000040f123825 */ /* 0x008fcc00078e0212 */
[----:B------:R-:W3:Y:S01]  /*1350*/  @P3 LDG.E R18, desc[UR6][R18.64] ;  /* 0x0000000612123981 */ /* 0x000ee2000c1e1900 */
[----:B------:R-:W-:Y:S02]  /*1360*/  PLOP3.LUT P0, PT, PT, PT, PT, 0x80, 0x8 ;  /* 0x000000000008781c */ /* 0x000fe40003f0f070 */
[----:B--2---:R-:W-:-:S04]  /*1370*/  ISETP.NE.AND P1, PT, R10, R7, PT ;  /* 0x000000070a00720c */ /* 0x004fc80003f25270 */
[----:B------:R-:W-:Y:S01]  /*1380*/  ISETP.GT.AND P1, PT, R9, R4, !P1 ;  /* 0x000000040900720c */ /* 0x000fe20004f24270 */
[----:B------:R-:W-:Y:S01]  /*1390*/  VIADD R9, R14, 0x1 ;  /* 0x000000010e097836 */ /* 0x000fe20000000000 */
[----:B---3--:R-:W-:-:S04]  /*13a0*/  @P3 ISETP.NE.AND P2, PT, R18, R7, PT ;  /* 0x000000071200320c */ /* 0x008fc80003f45270 */
[----:B------:R-:W-:-:S07]  /*13b0*/  @P3 ISETP.GT.AND P2, PT, R15, R4, !P2 ;  /* 0x000000040f00320c */ /* 0x000fce0005744270 */
[----:B------:R-:W-:Y:S01]  /*13c0*/  @!P1 IMAD.MOV R9, RZ, RZ, R14 ;  /* 0x000000ffff099224 */ /* 0x000fe200078e020e */
[----:B------:R-:W-:-:S04]  /*13d0*/  @P3 PLOP3.LUT P0, PT, P2, PT, PT, 0x80, 0x8 ;  /* 0x000000000008381c */ /* 0x000fc8000170f070 */
[----:B------:R-:W-:-:S05]  /*13e0*/  MOV R14, R9 ;  /* 0x00000009000e7202 */ /* 0x000fca0000000f00 */
[----:B------:R-:W-:-:S04]  /*13f0*/  @P3 VIADD R9, R14, 0x1 ;  /* 0x000000010e093836 */ /* 0x000fc80000000000 */
[----:B------:R-:W-:-:S04]  /*1400*/  @!P0 IMAD.MOV R9, RZ, RZ, R14 ;  /* 0x000000ffff098224 */ /* 0x000fc800078e020e */
[----:B------:R-:W-:-:S07]  /*1410*/  @P3 IMAD.MOV.U32 R14, RZ, RZ, R9 ;  /* 0x000000ffff0e3224 */ /* 0x000fce00078e0009 */
.L_x_28:
[----:B------:R-:W-:Y:S05]  /*1420*/  BSYNC.RECONVERGENT B2 ;  /* 0x0000000000027941 */ /* 0x000fea0003800200 */
.L_x_27:
[----:B------:R-:W-:-:S05]  /*1430*/  I2FP.F32.U32 R9, R14 ;  /* 0x0000000e00097245 */ /* 0x000fca0000201000 */
[----:B------:R-:W-:-:S07]  /*1440*/  FADD R9, R9, R9 ;  /* 0x0000000909097221 */ /* 0x000fce0000000000 */
.L_x_23:
[----:B------:R-:W-:Y:S05]  /*1450*/  BSYNC.RECONVERGENT B1 ;  /* 0x0000000000017941 */ /* 0x000fea0003800200 */
.L_x_22:
[----:B------:R-:W0:Y:S01]  /*1460*/  LDC.64 R12, c[0x0][0x3c0] ;  /* 0x0000f000ff0c7b82 */ /* 0x000e220000000a00 */
[----:B------:R-:W-:Y:S01]  /*1470*/  ISETP.GT.AND P1, PT, R5, R6, PT ;  /* 0x000000060500720c */ /* 0x000fe20003f24270 */
[----:B------:R-:W-:Y:S01]  /*1480*/  BSSY.RECONVERGENT B3, `(.L_x_33) ;  /* 0x0000137000037945 */ /* 0x000fe20003800200 */
[----:B------:R-:W-:Y:S01]  /*1490*/  PLOP3.LUT P0, PT, PT, PT, PT, 0x8, 0x80 ;  /* 0x000000000080781c */ /* 0x000fe20003f0e170 */
[----:B-----5:R-:W-:Y:S02]  /*14a0*/  IMAD.MOV.U32 R10, RZ, RZ, R7 ;  /* 0x000000ffff0a7224 */ /* 0x020fe400078e0007 */
[----:B0-----:R-:W-:-:S08]  /*14b0*/  IMAD.WIDE R12, R7, 0x4, R12 ;  /* 0x00000004070c7825 */ /* 0x001fd000078e020c */
[----:B------:R-:W-:Y:S05]  /*14c0*/  @!P1 BRA `(.L_x_34) ;  /* 0x0000001000c89947 */ /* 0x000fea0003800000 */
[----:B------:R-:W2:Y:S01]  /*14d0*/  LDG.E R11, desc[UR6][R12.64] ;  /* 0x000000060c0b7981 */ /* 0x000ea2000c1e1900 */
[C---:B------:R-:W-:Y:S01]  /*14e0*/  VIADDMNMX R15, R6.reuse, 0x1, R5, !PT ;  /* 0x00000001060f7846 */ /* 0x040fe20007800105 */
[----:B------:R-:W-:Y:S01]  /*14f0*/  BSSY.RECONVERGENT B2, `(.L_x_35) ;  /* 0x000012e000027945 */ /* 0x000fe20003800200 */
[--C-:B------:R-:W-:Y:S02]  /*1500*/  IMAD.MOV.U32 R14, RZ, RZ, R6.reuse ;  /* 0x000000ffff0e7224 */ /* 0x100fe400078e0006 */
[----:B------:R-:W-:Y:S01]  /*1510*/  IADD3 R10, PT, PT, R6, -R15, RZ ;  /* 0x8000000f060a7210 */ /* 0x000fe20007ffe0ff */
[----:B------:R-:W-:-:S03]  /*1520*/  IMAD.IADD R25, R15, 0x1, -R6 ;  /* 0x000000010f197824 */ /* 0x000fc600078e0a06 */
[----:B------:R-:W-:Y:S01]  /*1530*/  ISETP.GT.U32.AND P2, PT, R10, -0x10, PT ;  /* 0xfffffff00a00780c */ /* 0x000fe20003f44070 */
[----:B------:R-:W-:Y:S01]  /*1540*/  IMAD.MOV.U32 R10, RZ, RZ, R7 ;  /* 0x000000ffff0a7224 */ /* 0x000fe200078e0007 */
[C---:B------:R-:W-:Y:S02]  /*1550*/  LOP3.LUT R15, R25.reuse, 0xfffffff0, RZ, 0xc0, !PT ;  /* 0xfffffff0190f7812 */ /* 0x040fe400078ec0ff */
[C---:B------:R-:W-:Y:S01]  /*1560*/  LOP3.LUT R24, R25.reuse, 0x7, RZ, 0xc0, !PT ;  /* 0x0000000719187812 */ /* 0x040fe200078ec0ff */
[----:B--2---:R-:W-:Y:S01]  /*1570*/  IMAD R8, R8, R11, RZ ;  /* 0x0000000b08087224 */ /* 0x004fe200078e02ff */
[C---:B------:R-:W-:Y:S02]  /*1580*/  LOP3.LUT R11, R25.reuse, 0xf, RZ, 0xc0, !PT ;  /* 0x0000000f190b7812 */ /* 0x040fe400078ec0ff */
[----:B------:R-:W-:Y:S02]  /*1590*/  LOP3.LUT R25, R25, 0x3, RZ, 0xc0, !PT ;  /* 0x0000000319197812 */ /* 0x000fe400078ec0ff */
[----:B------:R-:W-:-:S05]  /*15a0*/  I2FP.F32.S32 R8, R8 ;  /* 0x0000000800087245 */ /* 0x000fca0000201400 */
[----:B------:R-:W-:Y:S01]  /*15b0*/  FFMA R8, -R2, R8, R9 ;  /* 0x0000000802087223 */ /* 0x000fe20000000109 */
[----:B------:R-:W-:-:S07]  /*15c0*/  IMAD.MOV.U32 R9, RZ, RZ, RZ ;  /* 0x000000ffff097224 */ /* 0x000fce00078e00ff */
.L_x_47:
[----:B------:R-:W0:Y:S08]  /*15d0*/  LDC.64 R16, c[0x0][0x388] ;  /* 0x0000e200ff107b82 */ /* 0x000e300000000a00 */
[----:B------:R-:W1:Y:S01]  /*15e0*/  LDC.64 R18, c[0x0][0x390] ;  /* 0x0000e400ff127b82 */ /* 0x000e620000000a00 */
[----:B0-----:R-:W-:-:S05]  /*15f0*/  IMAD.WIDE R22, R14, 0x4, R16 ;  /* 0x000000040e167825 */ /* 0x001fca00078e0210 */
[----:B------:R-:W1:Y:S02]  /*1600*/  LDG.E R21, desc[UR6][R22.64] ;  /* 0x0000000616157981 */ /* 0x000e64000c1e1900 */
[----:B-1----:R-:W-:-:S05]  /*1610*/  IMAD.WIDE R20, R21, 0x4, R18 ;  /* 0x0000000415147825 */ /* 0x002fca00078e0212 */
[----:B------:R-:W2:Y:S01]  /*1620*/  LDG.E R31, desc[UR6][R20.64] ;  /* 0x00000006141f7981 */ /* 0x000ea2000c1e1900 */
[----:B------:R-:W-:Y:S01]  /*1630*/  IADD3 R14, PT, PT, R14, 0x1, RZ ;  /* 0x000000010e0e7810 */ /* 0x000fe20007ffe0ff */
[----:B------:R-:W-:Y:S03]  /*1640*/  BSSY.RECONVERGENT B1, `(.L_x_36) ;  /* 0x0000117000017945 */ /* 0x000fe60003800200 */
[----:B------:R-:W-:Y:S02]  /*1650*/  ISETP.GE.AND P3, PT, R14, R5, PT ;  /* 0x000000050e00720c */ /* 0x000fe40003f66270 */
[----:B--2---:R-:W-:-:S13]  /*1660*/  ISETP.NE.AND P0, PT, R31, R7, PT ;  /* 0x000000071f00720c */ /* 0x004fda0003f05270 */
[----:B------:R-:W-:Y:S05]  /*1670*/  @!P0 BRA `(.L_x_37) ;  /* 0x00000010004c8947 */ /* 0x000fea0003800000 */
[----:B------:R-:W-:Y:S01]  /*1680*/  BSSY.RECONVERGENT B4, `(.L_x_38) ;  /* 0x000007d000047945 */ /* 0x000fe20003800200 */
[----:B------:R-:W-:Y:S01]  /*1690*/  ISETP.NE.AND P4, PT, R11, RZ, PT ;  /* 0x000000ff0b00720c */ /* 0x000fe20003f85270 */
[----:B------:R-:W-:Y:S02]  /*16a0*/  IMAD.MOV.U32 R26, RZ, RZ, RZ ;  /* 0x000000ffff1a7224 */ /* 0x000fe400078e00ff */
[----:B------:R-:W-:Y:S01]  /*16b0*/  IMAD.MOV.U32 R33, RZ, RZ, R6 ;  /* 0x000000ffff217224 */ /* 0x000fe200078e0006 */
[----:B------:R-:W-:Y:S09]  /*16c0*/  @P2 BRA `(.L_x_39) ;  /* 0x0000000400e02947 */ /* 0x000ff20003800000 */
[----:B------:R-:W-:Y:S02]  /*16d0*/  HFMA2 R30, -RZ, RZ, 0, 0 ;  /* 0x00000000ff1e7431 */ /* 0x000fe400000001ff */
[----:B------:R-:W-:Y:S02]  /*16e0*/  IMAD.MOV.U32 R26, RZ, RZ, RZ ;  /* 0x000000ffff1a7224 */ /* 0x000fe400078e00ff */
[----:B------:R-:W-:-:S07]  /*16f0*/  IMAD.MOV.U32 R33, RZ, RZ, R6 ;  /* 0x000000ffff217224 */ /* 0x000fce00078e0006 */
.L_x_40:
[----:B------:R-:W-:-:S05]  /*1700*/  IMAD.WIDE R22, R33, 0x4, R16 ;  /* 0x0000000421167825 */ /* 0x000fca00078e0210 */
[----:B------:R-:W2:Y:S04]  /*1710*/  LDG.E R39, desc[UR6][R22.64] ;  /* 0x0000000616277981 */ /* 0x000ea8000c1e1900 */
[----:B------:R-:W3:Y:S04]  /*1720*/  LDG.E R37, desc[UR6][R22.64+0x4] ;  /* 0x0000040616257981 */ /* 0x000ee8000c1e1900 */
[----:B------:R-:W4:Y:S04]  /*1730*/  LDG.E R35, desc[UR6][R22.64+0x8] ;  /* 0x0000080616237981 */ /* 0x000f28000c1e1900 */
[----:B------:R-:W5:Y:S04]  /*1740*/  LDG.E R27, desc[UR6][R22.64+0xc] ;  /* 0x00000c06161b7981 */ /* 0x000f68000c1e1900 */
[----:B------:R-:W5:Y:S01]  /*1750*/  LDG.E R41, desc[UR6][R22.64+0x10] ;  /* 0x0000100616297981 */ /* 0x000f62000c1e1900 */
[----:B------:R-:W-:-:S03]  /*1760*/  VIADD R32, R26, 0x1 ;  /* 0x000000011a207836 */ /* 0x000fc60000000000 */
[----:B------:R-:W5:Y:S01]  /*1770*/  LDG.E R45, desc[UR6][R22.64+0x3c] ;  /* 0x00003c06162d7981 */ /* 0x000f62000c1e1900 */
[----:B--2---:R-:W-:-:S06]  /*1780*/  IMAD.WIDE R42, R39, 0x4, R18 ;  /* 0x00000004272a7825 */ /* 0x004fcc00078e0212 */
[----:B------:R-:W2:Y:S01]  /*1790*/  LDG.E R42, desc[UR6][R42.64] ;  /* 0x000000062a2a7981 */ /* 0x000ea2000c1e1900 */
[----:B---3--:R-:W-:-:S04]  /*17a0*/  IMAD.WIDE R20, R37, 0x4, R18 ;  /* 0x0000000425147825 */ /* 0x008fc800078e0212 */
[----:B----4-:R-:W-:Y:S02]  /*17b0*/  IMAD.WIDE R28, R35, 0x4, R18 ;  /* 0x00000004231c7825 */ /* 0x010fe400078e0212 */
[----:B------:R-:W3:Y:S04]  /*17c0*/  LDG.E R20, desc[UR6][R20.64] ;  /* 0x0000000614147981 */ /* 0x000ee8000c1e1900 */
[----:B------:R-:W4:Y:S01]  /*17d0*/  LDG.E R28, desc[UR6][R28.64] ;  /* 0x000000061c1c7981 */ /* 0x000f22000c1e1900 */
[----:B--2---:R-:W-:-:S04]  /*17e0*/  ISETP.NE.AND P0, PT, R42, R31, PT ;  /* 0x0000001f2a00720c */ /* 0x004fc80003f05270 */
[----:B------:R-:W-:Y:S02]  /*17f0*/  ISETP.GT.AND P0, PT, R39, R4, !P0 ;  /* 0x000000042700720c */ /* 0x000fe40004704270 */
[----:B------:R-:W2:Y:S01]  /*1800*/  LDG.E R39, desc[UR6][R22.64+0x14] ;  /* 0x0000140616277981 */ /* 0x000ea2000c1e1900 */
[----:B-----5:R-:W-:Y:S01]  /*1810*/  IMAD.WIDE R42, R27, 0x4, R18 ;  /* 0x000000041b2a7825 */ /* 0x020fe200078e0212 */
[----:B---3--:R-:W-:-:S04]  /*1820*/  ISETP.NE.AND P1, PT, R20, R31, PT ;  /* 0x0000001f1400720c */ /* 0x008fc80003f25270 */
[----:B------:R-:W-:Y:S02]  /*1830*/  ISETP.GT.AND P1, PT, R37, R4, !P1 ;  /* 0x000000042500720c */ /* 0x000fe40004f24270 */
[----:B------:R-:W3:Y:S03]  /*1840*/  LDG.E R37, desc[UR6][R22.64+0x18] ;  /* 0x0000180616257981 */ /* 0x000ee6000c1e1900 */
[----:B------:R-:W-:Y:S02]  /*1850*/  @!P0 IMAD.MOV R32, RZ, RZ, R26 ;  /* 0x000000ffff208224 */ /* 0x000fe400078e021a */
[----:B------:R-:W5:Y:S01]  /*1860*/  LDG.E R26, desc[UR6][R42.64] ;  /* 0x000000062a1a7981 */ /* 0x000f62000c1e1900 */
[----:B----4-:R-:W-:-:S04]  /*1870*/  ISETP.NE.AND P0, PT, R28, R31, PT ;  /* 0x0000001f1c00720c */ /* 0x010fc80003f05270 */
[----:B------:R-:W-:Y:S01]  /*1880*/  ISETP.GT.AND P0, PT, R35, R4, !P0 ;  /* 0x000000042300720c */ /* 0x000fe20004704270 */
[----:B------:R-:W-:-:S05]  /*1890*/  IMAD.WIDE R34, R41, 0x4, R18 ;  /* 0x0000000429227825 */ /* 0x000fca00078e0212 */
[----:B------:R-:W4:Y:S01]  /*18a0*/  LDG.E R20, desc[UR6][R34.64] ;  /* 0x0000000622147981 */ /* 0x000f22000c1e1900 */
[----:B------:R-:W-:Y:S02]  /*18b0*/  VIADD R21, R32, 0x1 ;  /* 0x0000000120157836 */ /* 0x000fe40000000000 */
[----:B------:R-:W-:-:S05]  /*18c0*/  @!P1 IMAD.MOV R21, RZ, RZ, R32 ;  /* 0x000000ffff159224 */ /* 0x000fca00078e0220 */
[----:B------:R-:W-:Y:S01]  /*18d0*/  IADD3 R32, PT, PT, R21, 0x1, RZ ;  /* 0x0000000115207810 */ /* 0x000fe20007ffe0ff */
[----:B------:R-:W-:Y:S01]  /*18e0*/  @!P0 IMAD.MOV R32, RZ, RZ, R21 ;  /* 0x000000ffff208224 */ /* 0x000fe200078e0215 */
[----:B------:R-:W4:Y:S04]  /*18f0*/  LDG.E R35, desc[UR6][R22.64+0x20] ;  /* 0x0000200616237981 */ /* 0x000f28000c1e1900 */
[----:B------:R-:W4:Y:S01]  /*1900*/  LDG.E R21, desc[UR6][R22.64+0x1c] ;  /* 0x00001c0616157981 */ /* 0x000f22000c1e1900 */
[----:B--2---:R-:W-:-:S06]  /*1910*/  IMAD.WIDE R28, R39, 0x4, R18 ;  /* 0x00000004271c7825 */ /* 0x004fcc00078e0212 */
[----:B------:R-:W2:Y:S01]  /*1920*/  LDG.E R28, desc[UR6][R28.64] ;  /* 0x000000061c1c7981 */ /* 0x000ea2000c1e1900 */
[----:B-----5:R-:W-:-:S04]  /*1930*/  ISETP.NE.AND P1, PT, R26, R31, PT ;  /* 0x0000001f1a00720c */ /* 0x020fc80003f25270 */
[----:B------:R-:W-:Y:S01]  /*1940*/  ISETP.GT.AND P1, PT, R27, R4, !P1 ;  /* 0x000000041b00720c */ /* 0x000fe20004f24270 */
[----:B---3--:R-:W-:-:S06]  /*1950*/  IMAD.WIDE R26, R37, 0x4, R18 ;  /* 0x00000004251a7825 */ /* 0x008fcc00078e0212 */
[----:B------:R-:W3:Y:S01]  /*1960*/  LDG.E R26, desc[UR6][R26.64] ;  /* 0x000000061a1a7981 */ /* 0x000ee2000c1e1900 */
[----:B----4-:R-:W-:-:S04]  /*1970*/  ISETP.NE.AND P0, PT, R20, R31, PT ;  /* 0x0000001f1400720c */ /* 0x010fc80003f05270 */
[----:B------:R-:W-:Y:S02]  /*1980*/  ISETP.GT.AND P0, PT, R41, R4, !P0 ;  /* 0x000000042900720c */ /* 0x000fe40004704270 */
[----:B------:R-:W4:Y:S01]  /*1990*/  LDG.E R41, desc[UR6][R22.64+0x24] ;  /* 0x0000240616297981 */ /* 0x000f22000c1e1900 */
[----:B------:R-:W-:Y:S02]  /*19a0*/  VIADD R20, R32, 0x1 ;  /* 0x0000000120147836 */ /* 0x000fe40000000000 */
[----:B------:R-:W-:Y:S01]  /*19b0*/  @!P1 IMAD.MOV R20, RZ, RZ, R32 ;  /* 0x000000ffff149224 */ /* 0x000fe200078e0220 */
[----:B------:R-:W5:Y:S01]  /*19c0*/  LDG.E R27, desc[UR6][R22.64+0x2c] ;  /* 0x00002c06161b7981 */ /* 0x000f62000c1e1900 */
[----:B------:R-:W-:-:S05]  /*19d0*/  IMAD.WIDE R42, R21, 0x4, R18 ;  /* 0x00000004152a7825 */ /* 0x000fca00078e0212 */
[----:B------:R-:W5:Y:S01]  /*19e0*/  LDG.E R32, desc[UR6][R42.64] ;  /* 0x000000062a207981 */ /* 0x000f62000c1e1900 */
[----:B--2---:R-:W-:-:S04]  /*19f0*/  ISETP.NE.AND P5, PT, R28, R31, PT ;  /* 0x0000001f1c00720c */ /* 0x004fc80003fa5270 */
[----:B------:R-:W-:Y:S02]  /*1a00*/  ISETP.GT.AND P1, PT, R39, R4, !P5 ;  /* 0x000000042700720c */ /* 0x000fe40006f24270 */
[----:B------:R-:W2:Y:S01]  /*1a10*/  LDG.E R39, desc[UR6][R22.64+0x28] ;  /* 0x0000280616277981 */ /* 0x000ea2000c1e1900 */
[C---:B------:R-:W-:Y:S01]  /*1a20*/  VIADD R28, R20.reuse, 0x1 ;  /* 0x00000001141c7836 */ /* 0x040fe20000000000 */
[----:B------:R-:W-:Y:S02]  /*1a30*/  @!P0 IADD3 R28, PT, PT, R20, RZ, RZ ;  /* 0x000000ff141c8210 */ /* 0x000fe40007ffe0ff */
[----:B---3--:R-:W-:-:S03]  /*1a40*/  ISETP.NE.AND P0, PT, R26, R31, PT ;  /* 0x0000001f1a00720c */ /* 0x008fc60003f05270 */
[----:B------:R-:W-:Y:S01]  /*1a50*/  VIADD R20, R28, 0x1 ;  /* 0x000000011c147836 */ /* 0x000fe20000000000 */
[----:B------:R-:W-:Y:S01]  /*1a60*/  ISETP.GT.AND P0, PT, R37, R4, !P0 ;  /* 0x000000042500720c */ /* 0x000fe20004704270 */
[----:B------:R-:W-:-:S04]  /*1a70*/  IMAD.WIDE R36, R35, 0x4, R18 ;  /* 0x0000000423247825 */ /* 0x000fc800078e0212 */
[----:B------:R-:W-:Y:S01]  /*1a80*/  @!P1 IMAD.MOV R20, RZ, RZ, R28 ;  /* 0x000000ffff149224 */ /* 0x000fe200078e021c */
[----:B------:R-:W3:Y:S01]  /*1a90*/  LDG.E R26, desc[UR6][R36.64] ;  /* 0x00000006241a7981 */ /* 0x000ee2000c1e1900 */
[----:B----4-:R-:W-:-:S06]  /*1aa0*/  IMAD.WIDE R28, R41, 0x4, R18 ;  /* 0x00000004291c7825 */ /* 0x010fcc00078e0212 */
[----:B------:R-:W4:Y:S01]  /*1ab0*/  LDG.E R28, desc[UR6][R28.64] ;  /* 0x000000061c1c7981 */ /* 0x000f22000c1e1900 */
[----:B-----5:R-:W-:Y:S01]  /*1ac0*/  ISETP.NE.AND P1, PT, R32, R31, PT ;  /* 0x0000001f2000720c */ /* 0x020fe20003f25270 */
[----:B------:R-:W-:Y:S02]  /*1ad0*/  VIADD R32, R20, 0x1 ;  /* 0x0000000114207836 */ /* 0x000fe40000000000 */
[----:B------:R-:W5:Y:S01]  /*1ae0*/  LDG.E R37, desc[UR6][R22.64+0x30] ;  /* 0x0000300616257981 */ /* 0x000f62000c1e1900 */
[----:B------:R-:W-:Y:S01]  /*1af0*/  @!P0 IMAD.MOV R32, RZ, RZ, R20 ;  /* 0x000000ffff208224 */ /* 0x000fe200078e0214 */
[----:B------:R-:W-:Y:S01]  /*1b00*/  ISETP.GT.AND P1, PT, R21, R4, !P1 ;  /* 0x000000041500720c */ /* 0x000fe20004f24270 */
[----:B--2---:R-:W-:-:S06]  /*1b10*/  IMAD.WIDE R20, R39, 0x4, R18 ;  /* 0x0000000427147825 */ /* 0x004fcc00078e0212 */
[----:B------:R-:W2:Y:S01]  /*1b20*/  LDG.E R20, desc[UR6][R20.64] ;  /* 0x0000000614147981 */ /* 0x000ea2000c1e1900 */
[----:B---3--:R-:W-:-:S04]  /*1b30*/  ISETP.NE.AND P0, PT, R26, R31, PT ;  /* 0x0000001f1a00720c */ /* 0x008fc80003f05270 */
[-C--:B------:R-:W-:Y:S02]  /*1b40*/  ISETP.GT.AND P0, PT, R35, R4.reuse, !P0 ;  /* 0x000000042300720c */ /* 0x080fe40004704270 */
[----:B----4-:R-:W-:Y:S01]  /*1b50*/  ISETP.NE.AND P5, PT, R28, R31, PT ;  /* 0x0000001f1c00720c */ /* 0x010fe20003fa5270 */
[----:B------:R-:W3:Y:S01]  /*1b60*/  LDG.E R35, desc[UR6][R22.64+0x34] ;  /* 0x0000340616237981 */ /* 0x000ee2000c1e1900 */
[----:B------:R-:W-:Y:S01]  /*1b70*/  IADD3 R26, PT, PT, R32, 0x1, RZ ;  /* 0x00000001201a7810 */ /* 0x000fe20007ffe0ff */
[----:B------:R-:W-:Y:S01]  /*1b80*/  @!P1 IMAD.MOV R26, RZ, RZ, R32 ;  /* 0x000000ffff1a9224 */ /* 0x000fe200078e0220 */
[----:B------:R-:W-:-:S03]  /*1b90*/  ISETP.GT.AND P1, PT, R41, R4, !P5 ;  /* 0x000000042900720c */ /* 0x000fc60006f24270 */
[----:B------:R-:W-:-:S04]  /*1ba0*/  VIADD R28, R26, 0x1 ;  /* 0x000000011a1c7836 */ /* 0x000fc80000000000 */
[----:B------:R-:W-:-:S04]  /*1bb0*/  @!P0 IMAD.MOV R28, RZ, RZ, R26 ;  /* 0x000000ffff1c8224 */ /* 0x000fc800078e021a */
[C---:B------:R-:W-:Y:S02]  /*1bc0*/  VIADD R34, R28.reuse, 0x1 ;  /* 0x000000011c227836 */ /* 0x040fe40000000000 */
[----:B------:R-:W-:Y:S01]  /*1bd0*/  @!P1 IADD3 R34, PT, PT, R28, RZ, RZ ;  /* 0x000000ff1c229210 */ /* 0x000fe20007ffe0ff */
[----:B------:R-:W-:-:S05]  /*1be0*/  IMAD.WIDE R42, R27, 0x4, R18 ;  /* 0x000000041b2a7825 */ /* 0x000fca00078e0212 */
[----:B------:R-:W4:Y:S01]  /*1bf0*/  LDG.E R26, desc[UR6][R42.64] ;  /* 0x000000062a1a7981 */ /* 0x000f22000c1e1900 */
[----:B--2---:R-:W-:-:S04]  /*1c00*/  ISETP.NE.AND P1, PT, R20, R31, PT ;  /* 0x0000001f1400720c */ /* 0x004fc80003f25270 */
[----:B------:R-:W-:Y:S02]  /*1c10*/  ISETP.GT.AND P1, PT, R39, R4, !P1 ;  /* 0x000000042700720c */ /* 0x000fe40004f24270 */
[----:B------:R-:W2:Y:S01]  /*1c20*/  LDG.E R39, desc[UR6][R22.64+0x38] ;  /* 0x0000380616277981 */ /* 0x000ea2000c1e1900 */
[----:B-----5:R-:W-:-:S05]  /*1c30*/  IMAD.WIDE R40, R37, 0x4, R18 ;  /* 0x0000000425287825 */ /* 0x020fca00078e0212 */
[----:B------:R-:W5:Y:S01]  /*1c40*/  LDG.E R32, desc[UR6][R40.64] ;  /* 0x0000000628207981 */ /* 0x000f62000c1e1900 */
[----:B---3--:R-:W-:-:S06]  /*1c50*/  IMAD.WIDE R20, R35, 0x4, R18 ;  /* 0x0000000423147825 */ /* 0x008fcc00078e0212 */
[----:B------:R0:W3:Y:S01]  /*1c60*/  LDG.E R20, desc[UR6][R20.64] ;  /* 0x0000000614147981 */ /* 0x0000e2000c1e1900 */
[----:B----4-:R-:W-:-:S04]  /*1c70*/  ISETP.NE.AND P0, PT, R26, R31, PT ;  /* 0x0000001f1a00720c */ /* 0x010fc80003f05270 */
[----:B------:R-:W-:Y:S01]  /*1c80*/  ISETP.GT.AND P0, PT, R27, R4, !P0 ;  /* 0x000000041b00720c */ /* 0x000fe20004704270 */
[----:B------:R-:W-:-:S06]  /*1c90*/  IMAD.WIDE R26, R45, 0x4, R18 ;  /* 0x000000042d1a7825 */ /* 0x000fcc00078e0212 */
[----:B------:R-:W4:Y:S01]  /*1ca0*/  LDG.E R26, desc[UR6][R26.64] ;  /* 0x000000061a1a7981 */ /* 0x000f22000c1e1900 */
[----:B--2---:R-:W-:-:S06]  /*1cb0*/  IMAD.WIDE R28, R39, 0x4, R18 ;  /* 0x00000004271c7825 */ /* 0x004fcc00078e0212 */
[----:B------:R-:W2:Y:S01]  /*1cc0*/  LDG.E R28, desc[UR6][R28.64] ;  /* 0x000000061c1c7981 */ /* 0x000ea2000c1e1900 */
[----:B-----5:R-:W-:Y:S01]  /*1cd0*/  ISETP.NE.AND P5, PT, R32, R31, PT ;  /* 0x0000001f2000720c */ /* 0x020fe20003fa5270 */
[----:B------:R-:W-:Y:S02]  /*1ce0*/  VIADD R32, R34, 0x1 ;  /* 0x0000000122207836 */ /* 0x000fe40000000000 */
[----:B------:R-:W-:Y:S01]  /*1cf0*/  @!P1 IMAD.MOV R32, RZ, RZ, R34 ;  /* 0x000000ffff209224 */ /* 0x000fe200078e0222 */
[----:B------:R-:W-:-:S03]  /*1d00*/  ISETP.GT.AND P1, PT, R37, R4, !P5 ;  /* 0x000000042500720c */ /* 0x000fc60006f24270 */
[----:B0-----:R-:W-:Y:S02]  /*1d10*/  VIADD R21, R32, 0x1 ;  /* 0x0000000120157836 */ /* 0x001fe40000000000 */
[----:B------:R-:W-:Y:S01]  /*1d20*/  @!P0 IMAD.MOV R21, RZ, RZ, R32 ;  /* 0x000000ffff158224 */ /* 0x000fe200078e0220 */
[----:B---3--:R-:W-:-:S04]  /*1d30*/  ISETP.NE.AND P5, PT, R20, R31, PT ;  /* 0x0000001f1400720c */ /* 0x008fc80003fa5270 */
[----:B------:R-:W-:Y:S02]  /*1d40*/  ISETP.GT.AND P0, PT, R35, R4, !P5 ;  /* 0x000000042300720c */ /* 0x000fe40006f04270 */
[----:B------:R-:W-:Y:S01]  /*1d50*/  IADD3 R20, PT, PT, R21, 0x1, RZ ;  /* 0x0000000115147810 */ /* 0x000fe20007ffe0ff */
[----:B------:R-:W-:-:S04]  /*1d60*/  @!P1 IMAD.MOV R20, RZ, RZ, R21 ;  /* 0x000000ffff149224 */ /* 0x000fc800078e0215 */
[----:B------:R-:W-:Y:S02]  /*1d70*/  VIADD R21, R20, 0x1 ;  /* 0x0000000114157836 */ /* 0x000fe40000000000 */
[----:B------:R-:W-:-:S04]  /*1d80*/  VIADD R30, R30, 0x10 ;  /* 0x000000101e1e7836 */ /* 0x000fc80000000000 */
[----:B------:R-:W-:-:S05]  /*1d90*/  @!P0 IMAD.MOV R21, RZ, RZ, R20 ;  /* 0x000000ffff158224 */ /* 0x000fca00078e0214 */
[----:B------:R-:W-:Y:S02]  /*1da0*/  IADD3 R20, PT, PT, R21, 0x1, RZ ;  /* 0x0000000115147810 */ /* 0x000fe40007ffe0ff */
[----:B------:R-:W-:Y:S02]  /*1db0*/  IADD3 R33, PT, PT, R33, 0x10, RZ ;  /* 0x0000001021217810 */ /* 0x000fe40007ffe0ff */
[----:B--2---:R-:W-:-:S04]  /*1dc0*/  ISETP.NE.AND P5, PT, R28, R31, PT ;  /* 0x0000001f1c00720c */ /* 0x004fc80003fa5270 */
[----:B------:R-:W-:Y:S02]  /*1dd0*/  ISETP.GT.AND P1, PT, R39, R4, !P5 ;  /* 0x000000042700720c */ /* 0x000fe40006f24270 */
[----:B----4-:R-:W-:-:S04]  /*1de0*/  ISETP.NE.AND P5, PT, R26, R31, PT ;  /* 0x0000001f1a00720c */ /* 0x010fc80003fa5270 */
[----:B------:R-:W-:-:S07]  /*1df0*/  ISETP.GT.AND P0, PT, R45, R4, !P5 ;  /* 0x000000042d00720c */ /* 0x000fce0006f04270 */
[----:B------:R-:W-:Y:S01]  /*1e00*/  @!P1 IMAD.MOV R20, RZ, RZ, R21 ;  /* 0x000000ffff149224 */ /* 0x000fe200078e0215 */
[----:B------:R-:W-:-:S03]  /*1e10*/  ISETP.NE.AND P1, PT, R30, R15, PT ;  /* 0x0000000f1e00720c */ /* 0x000fc60003f25270 */
[----:B------:R-:W-:Y:S02]  /*1e20*/  VIADD R26, R20, 0x1 ;  /* 0x00000001141a7836 */ /* 0x000fe40000000000 */
[----:B------:R-:W-:-:S08]  /*1e30*/  @!P0 IMAD.MOV R26, RZ, RZ, R20 ;  /* 0x000000ffff1a8224 */ /* 0x000fd000078e0214 */
[----:B------:R-:W-:Y:S05]  /*1e40*/  @P1 BRA `(.L_x_40) ;  /* 0xfffffff8002c1947 */ /* 0x000fea000383ffff */
.L_x_39:
[----:B------:R-:W-:Y:S05]  /*1e50*/  BSYNC.RECONVERGENT B4 ;  /* 0x0000000000047941 */ /* 0x000fea0003800200 */
.L_x_38:
[----:B------:R-:W-:Y:S04]  /*1e60*/  BSSY.RECONVERGENT B4, `(.L_x_41) ;  /* 0x0000084000047945 */ /* 0x000fe80003800200 */
[----:B------:R-:W-:Y:S05]  /*1e70*/  @!P4 BRA `(.L_x_42) ;  /* 0x000000080008c947 */ /* 0x000fea0003800000 */
[----:B------:R-:W-:Y:S01]  /*1e80*/  ISETP.GE.U32.AND P0, PT, R11, 0x8, PT ;  /* 0x000000080b00780c */ /* 0x000fe20003f06070 */
[----:B------:R-:W-:Y:S01]  /*1e90*/  BSSY.RECONVERGENT B5, `(.L_x_43) ;  /* 0x000003d000057945 */ /* 0x000fe20003800200 */
[----:B------:R-:W-:-:S11]  /*1ea0*/  ISETP.NE.AND P4, PT, R24, RZ, PT ;  /* 0x000000ff1800720c */ /* 0x000fd60003f85270 */
[----:B------:R-:W-:Y:S05]  /*1eb0*/  @!P0 BRA `(.L_x_44) ;  /* 0x0000000000e88947 */ /* 0x000fea0003800000 */
[----:B------:R-:W-:-:S05]  /*1ec0*/  IMAD.WIDE R20, R33, 0x4, R16 ;  /* 0x0000000421147825 */ /* 0x000fca00078e0210 */
[----:B------:R-:W2:Y:S04]  /*1ed0*/  LDG.E R41, desc[UR6][R20.64+0x4] ;  /* 0x0000040614297981 */ /* 0x000ea8000c1e1900 */
[----:B------:R-:W3:Y:S04]  /*1ee0*/  LDG.E R43, desc[UR6][R20.64] ;  /* 0x00000006142b7981 */ /* 0x000ee8000c1e1900 */
[----:B------:R-:W4:Y:S04]  /*1ef0*/  LDG.E R27, desc[UR6][R20.64+0x8] ;  /* 0x00000806141b7981 */ /* 0x000f28000c1e1900 */
[----:B------:R-:W5:Y:S04]  /*1f00*/  LDG.E R35, desc[UR6][R20.64+0xc] ;  /* 0x00000c0614237981 */ /* 0x000f68000c1e1900 */
[----:B------:R-:W5:Y:S04]  /*1f10*/  LDG.E R39, desc[UR6][R20.64+0x10] ;  /* 0x0000100614277981 */ /* 0x000f68000c1e1900 */
[----:B------:R-:W5:Y:S01]  /*1f20*/  LDG.E R37, desc[UR6][R20.64+0x14] ;  /* 0x0000140614257981 */ /* 0x000f62000c1e1900 */
[----:B--2---:R-:W-:-:S06]  /*1f30*/  IMAD.WIDE R28, R41, 0x4, R18 ;  /* 0x00000004291c7825 */ /* 0x004fcc00078e0212 */
[----:B------:R-:W2:Y:S01]  /*1f40*/  LDG.E R28, desc[UR6][R28.64] ;  /* 0x000000061c1c7981 */ /* 0x000ea2000c1e1900 */
[----:B---3--:R-:W-:-:S06]  /*1f50*/  IMAD.WIDE R44, R43, 0x4, R18 ;  /* 0x000000042b2c7825 */ /* 0x008fcc00078e0212 */
[----:B------:R-:W3:Y:S01]  /*1f60*/  LDG.E R44, desc[UR6][R44.64] ;  /* 0x000000062c2c7981 */ /* 0x000ee2000c1e1900 */
[----:B----4-:R-:W-:-:S06]  /*1f70*/  IMAD.WIDE R22, R27, 0x4, R18 ;  /* 0x000000041b167825 */ /* 0x010fcc00078e0212 */
[----:B------:R-:W4:Y:S04]  /*1f80*/  LDG.E R22, desc[UR6][R22.64] ;  /* 0x0000000616167981 */ /* 0x000f28000c1e1900 */
[----:B------:R-:W4:Y:S01]  /*1f90*/  LDG.E R45, desc[UR6][R20.64+0x1c] ;  /* 0x00001c06142d7981 */ /* 0x000f22000c1e1900 */
[----:B--2---:R-:W-:Y:S01]  /*1fa0*/  ISETP.NE.AND P1, PT, R28, R31, PT ;  /* 0x0000001f1c00720c */ /* 0x004fe20003f25270 */
[----:B-----5:R-:W-:-:S03]  /*1fb0*/  IMAD.WIDE R28, R35, 0x4, R18 ;  /* 0x00000004231c7825 */ /* 0x020fc600078e0212 */
[----:B------:R-:W-:Y:S02]  /*1fc0*/  ISETP.GT.AND P1, PT, R41, R4, !P1 ;  /* 0x000000042900720c */ /* 0x000fe40004f24270 */
[----:B------:R-:W2:Y:S04]  /*1fd0*/  LDG.E R41, desc[UR6][R20.64+0x18] ;  /* 0x0000180614297981 */ /* 0x000ea8000c1e1900 */
[----:B------:R-:W5:Y:S01]  /*1fe0*/  LDG.E R28, desc[UR6][R28.64] ;  /* 0x000000061c1c7981 */ /* 0x000f62000c1e1900 */
[----:B---3--:R-:W-:-:S04]  /*1ff0*/  ISETP.NE.AND P0, PT, R44, R31, PT ;  /* 0x0000001f2c00720c */ /* 0x008fc80003f05270 */
[----:B------:R-:W-:Y:S01]  /*2000*/  ISETP.GT.AND P0, PT, R43, R4, !P0 ;  /* 0x000000042b00720c */ /* 0x000fe20004704270 */
[----:B------:R-:W-:Y:S02]  /*2010*/  VIADD R32, R26, 0x1 ;  /* 0x000000011a207836 */ /* 0x000fe40000000000 */
[----:B------:R-:W-:-:S10]  /*2020*/  IMAD.WIDE R42, R39, 0x4, R18 ;  /* 0x00000004272a7825 */ /* 0x000fd400078e0212 */
[----:B------:R-:W-:-:S05]  /*2030*/  @!P0 IMAD.MOV R32, RZ, RZ, R26 ;  /* 0x000000ffff208224 */ /* 0x000fca00078e021a */
[----:B------:R-:W-:Y:S01]  /*2040*/  IADD3 R30, PT, PT, R32, 0x1, RZ ;  /* 0x00000001201e7810 */ /* 0x000fe20007ffe0ff */
[----:B------:R-:W-:Y:S01]  /*2050*/  @!P1 IMAD.MOV R30, RZ, RZ, R32 ;  /* 0x000000ffff1e9224 */ /* 0x000fe200078e0220 */
[----:B----4-:R-:W-:Y:S01]  /*2060*/  ISETP.NE.AND P1, PT, R22, R31, PT ;  /* 0x0000001f1600720c */ /* 0x010fe20003f25270 */
[----:B------:R-:W3:Y:S01]  /*2070*/  LDG.E R32, desc[UR6][R42.64] ;  /* 0x000000062a207981 */ /* 0x000ee2000c1e1900 */
[----:B------:R-:W-:Y:S02]  /*2080*/  IMAD.WIDE R22, R37, 0x4, R18 ;  /* 0x0000000425167825 */ /* 0x000fe400078e0212 */
[----:B------:R-:W-:-:S04]  /*2090*/  ISETP.GT.AND P1, PT, R27, R4, !P1 ;  /* 0x000000041b00720c */ /* 0x000fc80004f24270 */
[----:B------:R0:W4:Y:S01]  /*20a0*/  LDG.E R22, desc[UR6][R22.64] ;  /* 0x0000000616167981 */ /* 0x000122000c1e1900 */
[----:B--2---:R-:W-:Y:S01]  /*20b0*/  IMAD.WIDE R26, R41, 0x4, R18 ;  /* 0x00000004291a7825 */ /* 0x004fe200078e0212 */
[----:B-----5:R-:W-:-:S03]  /*20c0*/  ISETP.NE.AND P0, PT, R28, R31, PT ;  /* 0x0000001f1c00720c */ /* 0x020fc60003f05270 */
[----:B------:R-:W-:Y:S02]  /*20d0*/  IMAD.WIDE R28, R45, 0x4, R18 ;  /* 0x000000042d1c7825 */ /* 0x000fe400078e0212 */
[----:B------:R-:W2:Y:S04]  /*20e0*/  LDG.E R26, desc[UR6][R26.64] ;  /* 0x000000061a1a7981 */ /* 0x000ea8000c1e1900 */
[----:B------:R-:W5:Y:S01]  /*20f0*/  LDG.E R28, desc[UR6][R28.64] ;  /* 0x000000061c1c7981 */ /* 0x000f62000c1e1900 */
[----:B------:R-:W-:Y:S01]  /*2100*/  ISETP.GT.AND P0, PT, R35, R4, !P0 ;  /* 0x000000042300720c */ /* 0x000fe20004704270 */
[----:B0-----:R-:W-:Y:S02]  /*2110*/  VIADD R23, R30, 0x1 ;  /* 0x000000011e177836 */ /* 0x001fe40000000000 */
[----:B------:R-:W-:-:S05]  /*2120*/  @!P1 IMAD.MOV R23, RZ, RZ, R30 ;  /* 0x000000ffff179224 */ /* 0x000fca00078e021e */
[----:B------:R-:W-:Y:S02]  /*2130*/  IADD3 R20, PT, PT, R23, 0x1, RZ ;  /* 0x0000000117147810 */ /* 0x000fe40007ffe0ff */
[----:B---3--:R-:W-:-:S04]  /*2140*/  ISETP.NE.AND P5, PT, R32, R31, PT ;  /* 0x0000001f2000720c */ /* 0x008fc80003fa5270 */
[----:B------:R-:W-:Y:S02]  /*2150*/  ISETP.GT.AND P1, PT, R39, R4, !P5 ;  /* 0x000000042700720c */ /* 0x000fe40006f24270 */
[----:B----4-:R-:W-:Y:S01]  /*2160*/  ISETP.NE.AND P5, PT, R22, R31, PT ;  /* 0x0000001f1600720c */ /* 0x010fe20003fa5270 */
[----:B------:R-:W-:-:S03]  /*2170*/  @!P0 IMAD.MOV R20, RZ, RZ, R23 ;  /* 0x000000ffff148224 */ /* 0x000fc600078e0217 */
[----:B------:R-:W-:Y:S01]  /*2180*/  ISETP.GT.AND P0, PT, R37, R4, !P5 ;  /* 0x000000042500720c */ /* 0x000fe20006f04270 */
[----:B------:R-:W-:-:S06]  /*2190*/  VIADD R21, R20, 0x1 ;  /* 0x0000000114157836 */ /* 0x000fcc0000000000 */
[----:B------:R-:W-:-:S05]  /*21a0*/  @!P1 IMAD.MOV R21, RZ, RZ, R20 ;  /* 0x000000ffff159224 */ /* 0x000fca00078e0214 */
[----:B------:R-:W-:Y:S01]  /*21b0*/  IADD3 R20, PT, PT, R21, 0x1, RZ ;  /* 0x0000000115147810 */ /* 0x000fe20007ffe0ff */
[----:B------:R-:W-:-:S04]  /*21c0*/  @!P0 IMAD.MOV R20, RZ, RZ, R21 ;  /* 0x000000ffff148224 */ /* 0x000fc800078e0215 */
[----:B------:R-:W-:Y:S02]  /*21d0*/  VIADD R21, R20, 0x1 ;  /* 0x0000000114157836 */ /* 0x000fe40000000000 */
[----:B------:R-:W-:Y:S01]  /*21e0*/  VIADD R33, R33, 0x8 ;  /* 0x0000000821217836 */ /* 0x000fe20000000000 */
[----:B--2---:R-:W-:-:S04]  /*21f0*/  ISETP.NE.AND P5, PT, R26, R31, PT ;  /* 0x0000001f1a00720c */ /* 0x004fc80003fa5270 */
[----:B------:R-:W-:Y:S02]  /*2200*/  ISETP.GT.AND P1, PT, R41, R4, !P5 ;  /* 0x000000042900720c */ /* 0x000fe40006f24270 */
[----:B-----5:R-:W-:-:S04]  /*2210*/  ISETP.NE.AND P5, PT, R28, R31, PT ;  /* 0x0000001f1c00720c */ /* 0x020fc80003fa5270 */
[----:B------:R-:W-:-:S07]  /*2220*/  ISETP.GT.AND P0, PT, R45, R4, !P5 ;  /* 0x000000042d00720c */ /* 0x000fce0006f04270 */
[----:B------:R-:W-:-:S05]  /*2230*/  @!P1 IMAD.MOV R21, RZ, RZ, R20 ;  /* 0x000000ffff159224 */ /* 0x000fca00078e0214 */
[----:B------:R-:W-:Y:S01]  /*2240*/  IADD3 R26, PT, PT, R21, 0x1, RZ ;  /* 0x00000001151a7810 */ /* 0x000fe20007ffe0ff */
[----:B------:R-:W-:-:S07]  /*2250*/  @!P0 IMAD.MOV R26, RZ, RZ, R21 ;  /* 0x000000ffff1a8224 */ /* 0x000fce00078e0215 */
.L_x_44:
[----:B------:R-:W-:Y:S05]  /*2260*/  BSYNC.RECONVERGENT B5 ;  /* 0x0000000000057941 */ /* 0x000fea0003800200 */
.L_x_43:
        /* <DEDUP_REMOVED lines=9> */
[----:B------:R-:W5:Y:S01]  /*2300*/  LDG.E R43, desc[UR6][R36.64+0xc] ;  /* 0x00000c06242b7981 */ /* 0x000f62000c1e1900 */
[----:B--2---:R-:W-:-:S06]  /*2310*/  IMAD.WIDE R34, R39, 0x4, R18 ;  /* 0x0000000427227825 */ /* 0x004fcc00078e0212 */
[----:B------:R-:W2:Y:S01]  /*2320*/  LDG.E R34, desc[UR6][R34.64] ;  /* 0x0000000622227981 */ /* 0x000ea2000c1e1900 */
[----:B---3--:R-:W-:-:S04]  /*2330*/  IMAD.WIDE R28, R27, 0x4, R18 ;  /* 0x000000041b1c7825 */ /* 0x008fc800078e0212 */
[--C-:B----4-:R-:W-:Y:S02]  /*2340*/  IMAD.WIDE R22, R41, 0x4, R18.reuse ;  /* 0x0000000429167825 */ /* 0x110fe400078e0212 */
[----:B------:R-:W3:Y:S02]  /*2350*/  LDG.E R28, desc[UR6][R28.64] ;  /* 0x000000061c1c7981 */ /* 0x000ee4000c1e1900 */
[----:B-----5:R-:W-:Y:S02]  /*2360*/  IMAD.WIDE R20, R43, 0x4, R18 ;  /* 0x000000042b147825 */ /* 0x020fe400078e0212 */
[----:B------:R-:W4:Y:S04]  /*2370*/  LDG.E R22, desc[UR6][R22.64] ;  /* 0x0000000616167981 */ /* 0x000f28000c1e1900 */
[----:B------:R-:W5:Y:S01]  /*2380*/  LDG.E R20, desc[UR6][R20.64] ;  /* 0x0000000614147981 */ /* 0x000f62000c1e1900 */
[----:B------:R-:W-:Y:S01]  /*2390*/  VIADD R33, R33, 0x4 ;  /* 0x0000000421217836 */ /* 0x000fe20000000000 */
[----:B--2---:R-:W-:-:S04]  /*23a0*/  ISETP.NE.AND P1, PT, R34, R31, PT ;  /* 0x0000001f2200720c */ /* 0x004fc80003f25270 */
[----:B------:R-:W-:Y:S02]  /*23b0*/  ISETP.GT.AND P1, PT, R39, R4, !P1 ;  /* 0x000000042700720c */ /* 0x000fe40004f24270 */
[----:B---3--:R-:W-:-:S04]  /*23c0*/  ISETP.NE.AND P0, PT, R28, R31, PT ;  /* 0x0000001f1c00720c */ /* 0x008fc80003f05270 */
[----:B------:R-:W-:Y:S01]  /*23d0*/  ISETP.GT.AND P0, PT, R27, R4, !P0 ;  /* 0x000000041b00720c */ /* 0x000fe20004704270 */
[----:B------:R-:W-:Y:S01]  /*23e0*/  VIADD R27, R26, 0x1 ;  /* 0x000000011a1b7836 */ /* 0x000fe20000000000 */
[----:B----4-:R-:W-:-:S05]  /*23f0*/  ISETP.NE.AND P5, PT, R22, R31, PT ;  /* 0x0000001f1600720c */ /* 0x010fca0003fa5270 */
[----:B------:R-:W-:Y:S02]  /*2400*/  @!P1 IADD3 R27, PT, PT, R26, RZ, RZ ;  /* 0x000000ff1a1b9210 */ /* 0x000fe40007ffe0ff */
[-C--:B------:R-:W-:Y:S02]  /*2410*/  ISETP.GT.AND P1, PT, R41, R4.reuse, !P5 ;  /* 0x000000042900720c */ /* 0x080fe40006f24270 */
[----:B-----5:R-:W-:Y:S01]  /*2420*/  ISETP.NE.AND P5, PT, R20, R31, PT ;  /* 0x0000001f1400720c */ /* 0x020fe20003fa5270 */
[----:B------:R-:W-:Y:S02]  /*2430*/  VIADD R22, R27, 0x1 ;  /* 0x000000011b167836 */ /* 0x000fe40000000000 */
[----:B------:R-:W-:Y:S01]  /*2440*/  @!P0 IMAD.MOV R22, RZ, RZ, R27 ;  /* 0x000000ffff168224 */ /* 0x000fe200078e021b */
[----:B------:R-:W-:-:S03]  /*2450*/  ISETP.GT.AND P5, PT, R43, R4, !P5 ;  /* 0x000000042b00720c */ /* 0x000fc60006fa4270 */
[----:B------:R-:W-:-:S04]  /*2460*/  VIADD R20, R22, 0x1 ;  /* 0x0000000116147836 */ /* 0x000fc80000000000 */
[----:B------:R-:W-:-:S05]  /*2470*/  @!P1 IADD3 R20, PT, PT, R22, RZ, RZ ;  /* 0x000000ff16149210 */ /* 0x000fca0007ffe0ff */
[----:B------:R-:W-:Y:S02]  /*2480*/  VIADD R26, R20, 0x1 ;  /* 0x00000001141a7836 */ /* 0x000fe40000000000 */
[----:B------:R-:W-:-:S07]  /*2490*/  @!P5 IMAD.MOV R26, RZ, RZ, R20 ;  /* 0x000000ffff1ad224 */ /* 0x000fce00078e0214 */
.L_x_46:
[----:B------:R-:W-:Y:S05]  /*24a0*/  BSYNC.RECONVERGENT B5 ;  /* 0x0000000000057941 */ /* 0x000fea0003800200 */
.L_x_45:
[----:B------:R-:W-:Y:S05]  /*24b0*/  @!P4 BRA `(.L_x_42) ;  /* 0x000000000078c947 */ /* 0x000fea0003800000 */
[----:B------:R-:W-:-:S05]  /*24c0*/  IMAD.WIDE R16, R33, 0x4, R16 ;  /* 0x0000000421107825 */ /* 0x000fca00078e0210 */
[----:B------:R-:W2:Y:S02]  /*24d0*/  LDG.E R23, desc[UR6][R16.64] ;  /* 0x0000000610177981 */ /* 0x000ea4000c1e1900 */
[----:B--2---:R-:W-:-:S06]  /*24e0*/  IMAD.WIDE R20, R23, 0x4, R18 ;  /* 0x0000000417147825 */ /* 0x004fcc00078e0212 */
[----:B------:R-:W2:Y:S01]  /*24f0*/  LDG.E R20, desc[UR6][R20.64] ;  /* 0x0000000614147981 */ /* 0x000ea2000c1e1900 */
[----:B------:R-:W-:Y:S02]  /*2500*/  ISETP.NE.AND P1, PT, R25, 0x1, PT ;  /* 0x000000011900780c */ /* 0x000fe40003f25270 */
[----:B------:R-:W-:Y:S02]  /*2510*/  IADD3 R22, PT, PT, R26, 0x1, RZ ;  /* 0x000000011a167810 */ /* 0x000fe40007ffe0ff */
[----:B--2---:R-:W-:-:S04]  /*2520*/  ISETP.NE.AND P0, PT, R20, R31, PT ;  /* 0x0000001f1400720c */ /* 0x004fc80003f05270 */
[----:B------:R-:W-:-:S13]  /*2530*/  ISETP.GT.AND P0, PT, R23, R4, !P0 ;  /* 0x000000041700720c */ /* 0x000fda0004704270 */
[----:B------:R-:W-:-:S04]  /*2540*/  @!P0 IMAD.MOV R22, RZ, RZ, R26 ;  /* 0x000000ffff168224 */ /* 0x000fc800078e021a */
[----:B------:R-:W-:Y:S01]  /*2550*/  IMAD.MOV.U32 R26, RZ, RZ, R22 ;  /* 0x000000ffff1a7224 */ /* 0x000fe200078e0016 */
[----:B------:R-:W-:Y:S06]  /*2560*/  @!P1 BRA `(.L_x_42) ;  /* 0x00000000004c9947 */ /* 0x000fec0003800000 */
[----:B------:R-:W-:Y:S01]  /*2570*/  ISETP.NE.AND P5, PT, R25, 0x2, PT ;  /* 0x000000021900780c */ /* 0x000fe20003fa5270 */
[----:B------:R-:W2:-:S12]  /*2580*/  LDG.E R23, desc[UR6][R16.64+0x4] ;  /* 0x0000040610177981 */ /* 0x000e98000c1e1900 */
[----:B------:R-:W3:Y:S01]  /*2590*/  @P5 LDG.E R27, desc[UR6][R16.64+0x8] ;  /* 0x00000806101b5981 */ /* 0x000ee2000c1e1900 */
[----:B--2---:R-:W-:-:S06]  /*25a0*/  IMAD.WIDE R20, R23, 0x4, R18 ;  /* 0x0000000417147825 */ /* 0x004fcc00078e0212 */
[----:B------:R-:W2:Y:S01]  /*25b0*/  LDG.E R20, desc[UR6][R20.64] ;  /* 0x0000000614147981 */ /* 0x000ea2000c1e1900 */
[----:B---3--:R-:W-:-:S06]  /*25c0*/  @P5 IMAD.WIDE R18, R27, 0x4, R18 ;  /* 0x000000041b125825 */ /* 0x008fcc00078e0212 */
[----:B------:R-:W3:Y:S01]  /*25d0*/  @P5 LDG.E R18, desc[UR6][R18.64] ;  /* 0x0000000612125981 */ /* 0x000ee2000c1e1900 */
[----:B------:R-:W-:Y:S01]  /*25e0*/  PLOP3.LUT P0, PT, PT, PT, PT, 0x80, 0x8 ;  /* 0x000000000008781c */ /* 0x000fe20003f0f070 */
[----:B------:R-:W-:Y:S01]  /*25f0*/  VIADD R22, R26, 0x1 ;  /* 0x000000011a167836 */ /* 0x000fe20000000000 */
[----:B--2---:R-:W-:-:S04]  /*2600*/  ISETP.NE.AND P1, PT, R20, R31, PT ;  /* 0x0000001f1400720c */ /* 0x004fc80003f25270 */
[----:B------:R-:W-:Y:S02]  /*2610*/  ISETP.GT.AND P1, PT, R23, R4, !P1 ;  /* 0x000000041700720c */ /* 0x000fe40004f24270 */
[----:B---3--:R-:W-:-:S04]  /*2620*/  @P5 ISETP.NE.AND P4, PT, R18, R31, PT ;  /* 0x0000001f1200520c */ /* 0x008fc80003f85270 */
[----:B------:R-:W-:-:S07]  /*2630*/  @P5 ISETP.GT.AND P4, PT, R27, R4, !P4 ;  /* 0x000000041b00520c */ /* 0x000fce0006784270 */
[----:B------:R-:W-:Y:S02]  /*2640*/  @!P1 IADD3 R22, PT, PT, R26, RZ, RZ ;  /* 0x000000ff1a169210 */ /* 0x000fe40007ffe0ff */
[----:B------:R-:W-:-:S03]  /*2650*/  @P5 PLOP3.LUT P0, PT, P4, PT, PT, 0x80, 0x8 ;  /* 0x000000000008581c */ /* 0x000fc6000270f070 */
[----:B------:R-:W-:-:S04]  /*2660*/  IMAD.MOV.U32 R26, RZ, RZ, R22 ;  /* 0x000000ffff1a7224 */ /* 0x000fc800078e0016 */
[----:B------:R-:W-:-:S06]  /*2670*/  @P5 VIADD R16, R26, 0x1 ;  /* 0x000000011a105836 */ /* 0x000fcc0000000000 */
[----:B------:R-:W-:-:S05]  /*2680*/  @!P0 IMAD.MOV R16, RZ, RZ, R26 ;  /* 0x000000ffff108224 */ /* 0x000fca00078e021a */
[----:B------:R-:W-:-:S07]  /*2690*/  @P5 MOV R26, R16 ;  /* 0x00000010001a5202 */ /* 0x000fce0000000f00 */
.L_x_42:
[----:B------:R-:W-:Y:S05]  /*26a0*/  BSYNC.RECONVERGENT B4 ;  /* 0x0000000000047941 */ /* 0x000fea0003800200 */
.L_x_41:
[----:B------:R-:W0:Y:S02]  /*26b0*/  LDC.64 R16, c[0x0][0x3c0] ;  /* 0x0000f000ff107b82 */ /* 0x000e240000000a00 */
[----:B0-----:R-:W-:-:S06]  /*26c0*/  IMAD.WIDE R16, R31, 0x4, R16 ;  /* 0x000000041f107825 */ /* 0x001fcc00078e0210 */
[----:B------:R-:W2:Y:S01]  /*26d0*/  LDG.E R16, desc[UR6][R16.64] ;  /* 0x0000000610107981 */ /* 0x000ea2000c1e1900 */
[----:B------:R-:W-:Y:S01]  /*26e0*/  IMAD.IADD R19, R5, 0x1, -R6 ;  /* 0x0000000105137824 */ /* 0x000fe200078e0a06 */
[----:B------:R-:W-:Y:S02]  /*26f0*/  I2FP.F32.U32 R26, R26 ;  /* 0x0000001a001a7245 */ /* 0x000fe40000201000 */
[----:B------:R-:W-:Y:S01]  /*2700*/  PLOP3.LUT P0, PT, PT, PT, PT, 0x80, 0x8 ;  /* 0x000000000008781c */ /* 0x000fe20003f0f070 */
[----:B--2---:R-:W-:Y:S02]  /*2710*/  IMAD R18, R19, R16, RZ ;  /* 0x0000001013127224 */ /* 0x004fe400078e02ff */
[----:B------:R-:W-:-:S03]  /*2720*/  FADD R19, R26, R26 ;  /* 0x0000001a1a137221 */ /* 0x000fc60000000000 */
[----:B------:R-:W-:-:S05]  /*2730*/  I2FP.F32.S32 R18, R18 ;  /* 0x0000001200127245 */ /* 0x000fca0000201400 */
[----:B------:R-:W-:-:S04]  /*2740*/  FFMA R19, -R2, R18, R19 ;  /* 0x0000001202137223 */ /* 0x000fc80000000113 */
[----:B------:R-:W-:-:S05]  /*2750*/  FADD R18, -R8, R19 ;  /* 0x0000001308127221 */ /* 0x000fca0000000100 */
[----:B------:R-:W-:-:S13]  /*2760*/  FSETP.GT.AND P1, PT, R18, R9, PT ;  /* 0x000000091200720b */ /* 0x000fda0003f24000 */
[----:B------:R-:W-:-:S04]  /*2770*/  @!P1 ISETP.GE.AND P4, PT, R31, R10, PT ;  /* 0x0000000a1f00920c */ /* 0x000fc80003f86270 */
[----:B------:R-:W-:-:S04]  /*2780*/  @!P1 FSETP.EQ.AND P0, PT, R18, R9, !P4 ;  /* 0x000000091200920b */ /* 0x000fc80006702000 */
[----:B------:R-:W-:Y:S02]  /*2790*/  SEL R10, R31, R10, P0 ;  /* 0x0000000a1f0a7207 */ /* 0x000fe40000000000 */
[----:B------:R-:W-:-:S07]  /*27a0*/  FSEL R9, R18, R9, P0 ;  /* 0x0000000912097208 */ /* 0x000fce0000000000 */
.L_x_37:
[----:B------:R-:W-:Y:S05]  /*27b0*/  BSYNC.RECONVERGENT B1 ;  /* 0x0000000000017941 */ /* 0x000fea0003800200 */
.L_x_36:
[----:B------:R-:W-:Y:S05]  /*27c0*/  @!P3 BRA `(.L_x_47) ;  /* 0xffffffec0080b947 */ /* 0x000fea000383ffff */
[----:B------:R-:W-:Y:S05]  /*27d0*/  BSYNC.RECONVERGENT B2 ;  /* 0x0000000000027941 */ /* 0x000fea0003800200 */
.L_x_35:
[----:B------:R-:W-:-:S13]  /*27e0*/  FSETP.GT.AND P0, PT, R9, 9.9999997473787516356e-06, PT ;  /* 0x3727c5ac0900780b */ /* 0x000fda0003f04000 */
.L_x_34:
[----:B------:R-:W-:Y:S05]  /*27f0*/  BSYNC.RECONVERGENT B3 ;  /* 0x0000000000037941 */ /* 0x000fea0003800200 */
.L_x_33:
[----:B------:R-:W-:Y:S01]  /*2800*/  ISETP.EQ.OR P0, PT, R10, R7, !P0 ;  /* 0x000000070a00720c */ /* 0x000fe20004702670 */
[----:B------:R-:W-:-:S12]  /*2810*/  BSSY.RECONVERGENT B1, `(.L_x_48) ;  /* 0x0000010000017945 */ /* 0x000fd80003800200 */
[----:B------:R-:W-:Y:S05]  /*2820*/  @P0 BRA `(.L_x_49) ;  /* 0x0000000000380947 */ /* 0x000fea0003800000 */
[----:B------:R-:W0:Y:S01]  /*2830*/  LDC.64 R8, c[0x0][0x3c0] ;  /* 0x0000f000ff087b82 */ /* 0x000e220000000a00 */
[----:B------:R-:W-:-:S07]  /*2840*/  IMAD.IADD R15, R5, 0x1, -R6 ;  /* 0x00000001050f7824 */ /* 0x000fce00078e0a06 */
[----:B------:R-:W1:Y:S01]  /*2850*/  S2UR UR5, SR_CgaCtaId ;  /* 0x00000000000579c3 */ /* 0x000e620000008800 */
[----:B------:R-:W-:Y:S01]  /*2860*/  UMOV UR4, 0x400 ;  /* 0x0000040000047882 */ /* 0x000fe20000000000 */
[----:B------:R-:W-:Y:S02]  /*2870*/  IMAD.MOV R5, RZ, RZ, -R15 ;  /* 0x000000ffff057224 */ /* 0x000fe400078e0a0f */
[----:B------:R-:W-:-:S03]  /*2880*/  HFMA2 R11, -RZ, RZ, 0, 5.9604644775390625e-08 ;  /* 0x00000001ff0b7431 */ /* 0x000fc600000001ff */
[----:B------:R2:W-:Y:S01]  /*2890*/  REDG.E.ADD.STRONG.GPU desc[UR6][R12.64], R5 ;  /* 0x000000050c00798e */ /* 0x0005e2000c12e106 */
[----:B0-----:R-:W-:Y:S02]  /*28a0*/  IMAD.WIDE R6, R10, 0x4, R8 ;  /* 0x000000040a067825 */ /* 0x001fe400078e0208 */
[----:B------:R-:W0:Y:S03]  /*28b0*/  LDC.64 R8, c[0x0][0x390] ;  /* 0x0000e400ff087b82 */ /* 0x000e260000000a00 */
[----:B------:R2:W-:Y:S01]  /*28c0*/  REDG.E.ADD.STRONG.GPU desc[UR6][R6.64], R15 ;  /* 0x0000000f0600798e */ /* 0x0005e2000c12e106 */
[----:B-1----:R-:W-:-:S09]  /*28d0*/  ULEA UR4, UR5, UR4, 0x18 ;  /* 0x0000000405047291 */ /* 0x002fd2000f8ec0ff */
[----:B------:R2:W-:Y:S01]  /*28e0*/  STS [UR4], R11 ;  /* 0x0000000bff007988 */ /* 0x0005e20008000804 */
[----:B0-----:R-:W-:-:S05]  /*28f0*/  IMAD.WIDE R8, R4, 0x4, R8 ;  /* 0x0000000404087825 */ /* 0x001fca00078e0208 */
[----:B------:R2:W-:Y:S02]  /*2900*/  STG.E desc[UR6][R8.64], R10 ;  /* 0x0000000a08007986 */ /* 0x0005e4000c101906 */
.L_x_49:
[----:B------:R-:W-:Y:S05]  /*2910*/  BSYNC.RECONVERGENT B1 ;  /* 0x0000000000017941 */ /* 0x000fea0003800200 */
.L_x_48:
[----:B------:R-:W0:Y:S02]  /*2920*/  LDCU UR4, c[0x0][0x360] ;  /* 0x00006c00ff0477ac */ /* 0x000e240008000800 */
[----:B0-----:R-:W-:-:S05]  /*2930*/  VIADD R3, R3, UR4 ;  /* 0x0000000403037c36 */ /* 0x001fca0008000000 */
[----:B------:R-:W-:-:S13]  /*2940*/  ISETP.GE.AND P0, PT, R3, R0, PT ;  /* 0x000000000300720c */ /* 0x000fda0003f06270 */
[----:B------:R-:W-:Y:S05]  /*2950*/  @!P0 BRA `(.L_x_21) ;  /* 0xffffffd8003c8947 */ /* 0x000fea000383ffff */
.L_x_19:
[----:B------:R-:W-:Y:S05]  /*2960*/  BSYNC.RECONVERGENT B0 ;  /* 0x0000000000007941 */ /* 0x000fea0003800200 */
.L_x_18:
[----:B------:R-:W0:Y:S08]  /*2970*/  S2UR UR5, SR_CgaCtaId ;  /* 0x00000000000579c3 */ /* 0x000e300000008800 */
[----:B------:R-:W-:Y:S06]  /*2980*/  BAR.SYNC.DEFER_BLOCKING 0x0 ;  /* 0x0000000000007b1d */ /* 0x000fec0000010000 */
[----:B------:R-:W-:Y:S01]  /*2990*/  UMOV UR4, 0x400 ;  /* 0x0000040000047882 */ /* 0x000fe20000000000 */
[----:B------:R-:W1:Y:S01]  /*29a0*/  S2R R2, SR_TID.X ;  /* 0x0000000000027919 */ /* 0x000e620000002100 */
[----:B0-----:R-:W-:-:S09]  /*29b0*/  ULEA UR4, UR5, UR4, 0x18 ;  /* 0x0000000405047291 */ /* 0x001fd2000f8ec0ff */
[----:B------:R-:W0:Y:S02]  /*29c0*/  LDS R0, [UR4] ;  /* 0x00000004ff007984 */ /* 0x000e240008000800 */
[----:B0-----:R-:W-:-:S04]  /*29d0*/  ISETP.NE.AND P0, PT, R0, RZ, PT ;  /* 0x000000ff0000720c */ /* 0x001fc80003f05270 */
[----:B-1----:R-:W-:-:S13]  /*29e0*/  ISETP.NE.OR P0, PT, R2, RZ, !P0 ;  /* 0x000000ff0200720c */ /* 0x002fda0004705670 */
[----:B------:R-:W-:Y:S05]  /*29f0*/  @P0 EXIT ;  /* 0x000000000000094d */ /* 0x000fea0003800000 */
[----:B------:R-:W0:Y:S01]  /*2a00*/  LDC.64 R2, c[0x0][0x3a0] ;  /* 0x0000e800ff027b82 */ /* 0x000e220000000a00 */
[----:B--2---:R-:W-:-:S05]  /*2a10*/  IMAD.MOV.U32 R5, RZ, RZ, 0x1 ;  /* 0x00000001ff057424 */ /* 0x004fca00078e00ff */
[----:B0-----:R-:W-:Y:S01]  /*2a20*/  ATOMG.E.EXCH.STRONG.GPU PT, RZ, desc[UR6][R2.64], R5 ;  /* 0x8000000502ff79a8 */ /* 0x001fe2000c1ef106 */
[----:B------:R-:W-:Y:S05]  /*2a30*/  EXIT ;  /* 0x000000000000794d */ /* 0x000fea0003800000 */
        .weak           $__internal_1_$__cuda_sm20_rcp_rn_f32_slowpath
        .type           $__internal_1_$__cuda_sm20_rcp_rn_f32_slowpath,@function
        .size           $__internal_1_$__cuda_sm20_rcp_rn_f32_slowpath,(.L_x_56 - $__internal_1_$__cuda_sm20_rcp_rn_f32_slowpath)
$__internal_1_$__cuda_sm20_rcp_rn_f32_slowpath:
        /* <DEDUP_REMOVED lines=9> */
[----:B0-----:R-:W1:Y:S02]  /*2ad0*/  MUFU.RCP R2, R5 ;  /* 0x0000000500027308 */ /* 0x001e640000001000 */
[----:B-1----:R-:W-:-:S04]  /*2ae0*/  FFMA R4, R5, R2, -1 ;  /* 0xbf80000005047423 */ /* 0x002fc80000000002 */
[----:B------:R-:W-:-:S04]  /*2af0*/  FADD.FTZ R7, -R4, -RZ ;  /* 0x800000ff04077221 */ /* 0x000fc80000010100 */
[----:B------:R-:W-:-:S04]  /*2b00*/  FFMA R2, R2, R7, R2 ;  /* 0x0000000702027223 */ /* 0x000fc80000000002 */
[----:B------:R-:W-:Y:S01]  /*2b10*/  FFMA R4, R2, 1.84467440737095516160e+19, RZ ;  /* 0x5f80000002047823 */ /* 0x000fe200000000ff */
[----:B------:R-:W-:Y:S06]  /*2b20*/  BRA `(.L_x_51) ;  /* 0x0000000000887947 */ /* 0x000fec0003800000 */
.L_x_50:
[----:B------:R-:W-:-:S05]  /*2b30*/  VIADD R5, R4, 0xffffff03 ;  /* 0xffffff0304057836 */ /* 0x000fca0000000000 */
[----:B------:R-:W-:-:S13]  /*2b40*/  ISETP.GT.U32.AND P0, PT, R5, 0x1, PT ;  /* 0x000000010500780c */ /* 0x000fda0003f04070 */
[----:B------:R-:W-:Y:S05]  /*2b50*/  @P0 BRA `(.L_x_52) ;  /* 0x0000000000780947 */ /* 0x000fea0003800000 */
[----:B------:R-:W-:Y:S01]  /*2b60*/  LOP3.LUT R6, R2, 0x7fffff, RZ, 0xc0, !PT ;  /* 0x007fffff02067812 */ /* 0x000fe200078ec0ff */
[----:B------:R-:W-:-:S03]  /*2b70*/  IMAD.MOV.U32 R12, RZ, RZ, 0x3 ;  /* 0x00000003ff0c7424 */ /* 0x000fc600078e00ff */
[----:B------:R-:W-:Y:S02]  /*2b80*/  LOP3.LUT R6, R6, 0x3f800000, RZ, 0xfc, !PT ;  /* 0x3f80000006067812 */ /* 0x000fe400078efcff */
[----:B------:R-:W-:Y:S02]  /*2b90*/  SHF.L.U32 R11, R12, R5, RZ ;  /* 0x000000050c0b7219 */ /* 0x000fe400000006ff */
[----:B------:R-:W0:Y:S02]  /*2ba0*/  MUFU.RCP R7, R6 ;  /* 0x0000000600077308 */ /* 0x000e240000001000 */
        /* <DEDUP_REMOVED lines=21> */
[----:B------:R-:W-:-:S04]  /*2d00*/  @!P0 VIADD R5, R5, 0x1 ;  /* 0x0000000105058836 */ /* 0x000fc80000000000 */
[----:B------:R-:W-:-:S05]  /*2d10*/  @!P1 IMAD.SHL.U32 R5, R5, 0x2, RZ ;  /* 0x0000000205059824 */ /* 0x000fca00078e00ff */
[----:B------:R-:W-:Y:S01]  /*2d20*/  LOP3.LUT R4, R5, 0x80000000, R2, 0xf8, !PT ;  /* 0x8000000005047812 */ /* 0x000fe200078ef802 */
[----:B------:R-:W-:Y:S06]  /*2d30*/  BRA `(.L_x_51) ;  /* 0x0000000000047947 */ /* 0x000fec0003800000 */
.L_x_52:
[----:B------:R2:W3:Y:S02]  /*2d40*/  MUFU.RCP R4, R2 ;  /* 0x0000000200047308 */ /* 0x0004e40000001000 */
.L_x_51:
[----:B0123--:R-:W-:Y:S01]  /*2d50*/  MOV R2, R4 ;  /* 0x0000000400027202 */ /* 0x00ffe20000000f00 */
[----:B------:R-:W-:Y:S02]  /*2d60*/  IMAD.MOV.U32 R4, RZ, RZ, R10 ;  /* 0x000000ffff047224 */ /* 0x000fe400078e000a */
[----:B------:R-:W-:-:S04]  /*2d70*/  IMAD.MOV.U32 R5, RZ, RZ, 0x0 ;  /* 0x00000000ff057424 */ /* 0x000fc800078e00ff */
[----:B------:R-:W-:Y:S05]  /*2d80*/  RET.REL.NODEC R4 `(_Z29computeModularityGainBucketedPiS_S_iS_fP8NodeInfoS_S_) ;  /* 0xffffffd0049c7950 */ /* 0x000fea0003c3ffff */
.L_x_53:
        /* <DEDUP_REMOVED lines=15> */
.L_x_56:


//--------------------- .text._Z21initializeCommunitiesPiS_S_i --------------------------
	.section	.text._Z21initializeCommunitiesPiS_S_i,"ax",@progbits
	.align	128
        .global         _Z21initializeCommunitiesPiS_S_i
        .type           _Z21initializeCommunitiesPiS_S_i,@function
        .size           _Z21initializeCommunitiesPiS_S_i,(.L_x_59 - _Z21initializeCommunitiesPiS_S_i)
        .other          _Z21initializeCommunitiesPiS_S_i,@"STO_CUDA_ENTRY STV_DEFAULT"
_Z21initializeCommunitiesPiS_S_i:
.text._Z21initializeCommunitiesPiS_S_i:
[----:B------:R-:W-:Y:S01]  /*0000*/  LDC R1, c[0x0][0x37c] ;  /* 0x0000df00ff017b82 */ /* 0x000fe20000000800 */
[----:B------:R-:W0:Y:S07]  /*0010*/  S2R R0, SR_TID.X ;  /* 0x0000000000007919 */ /* 0x000e2e0000002100 */
[----:B------:R-:W0:Y:S01]  /*0020*/  S2UR UR4, SR_CTAID.X ;  /* 0x00000000000479c3 */ /* 0x000e220000002500 */
[----:B------:R-:W1:Y:S07]  /*0030*/  LDCU UR5, c[0x0][0x398] ;  /* 0x00007300ff0577ac */ /* 0x000e6e0008000800 */
[----:B------:R-:W0:Y:S02]  /*0040*/  LDC R9, c[0x0][0x360] ;  /* 0x0000d800ff097b82 */ /* 0x000e240000000800 */
[----:B0-----:R-:W-:-:S05]  /*0050*/  IMAD R9, R9, UR4, R0 ;  /* 0x0000000409097c24 */ /* 0x001fca000f8e0200 */
[----:B-1----:R-:W-:-:S13]  /*0060*/  ISETP.GE.AND P0, PT, R9, UR5, PT ;  /* 0x0000000509007c0c */ /* 0x002fda000bf06270 */
[----:B------:R-:W-:Y:S05]  /*0070*/  @P0 EXIT ;  /* 0x000000000000094d */ /* 0x000fea0003800000 */
[----:B------:R-:W0:Y:S01]  /*0080*/  LDC.64 R2, c[0x0][0x380] ;  /* 0x0000e000ff027b82 */ /* 0x000e220000000a00 */
[----:B------:R-:W1:Y:S07]  /*0090*/  LDCU.64 UR4, c[0x0][0x358] ;  /* 0x00006b00ff0477ac */ /* 0x000e6e0008000a00 */
[----:B------:R-:W2:Y:S08]  /*00a0*/  LDC.64 R4, c[0x0][0x390] ;  /* 0x0000e400ff047b82 */ /* 0x000eb00000000a00 */
[----:B------:R-:W3:Y:S01]  /*00b0*/  LDC.64 R6, c[0x0][0x388] ;  /* 0x0000e200ff067b82 */ /* 0x000ee20000000a00 */
[----:B0-----:R-:W-:-:S05]  /*00c0*/  IMAD.WIDE R2, R9, 0x4, R2 ;  /* 0x0000000409027825 */ /* 0x001fca00078e0202 */
[----:B-1----:R-:W-:Y:S01]  /*00d0*/  STG.E desc[UR4][R2.64], R9 ;  /* 0x0000000902007986 */ /* 0x002fe2000c101904 */
[----:B--2---:R-:W-:-:S06]  /*00e0*/  IMAD.WIDE R4, R9, 0x4, R4 ;  /* 0x0000000409047825 */ /* 0x004fcc00078e0204 */
[----:B------:R-:W2:Y:S01]  /*00f0*/  LDG.E R5, desc[UR4][R4.64] ;  /* 0x0000000404057981 */ /* 0x000ea2000c1e1900 */
[----:B---3--:R-:W-:-:S05]  /*0100*/  IMAD.WIDE R6, R9, 0x4, R6 ;  /* 0x0000000409067825 */ /* 0x008fca00078e0206 */
[----:B--2---:R-:W-:Y:S01]  /*0110*/  STG.E desc[UR4][R6.64], R5 ;  /* 0x0000000506007986 */ /* 0x004fe2000c101904 */
[----:B------:R-:W-:Y:S05]  /*0120*/  EXIT ;  /* 0x000000000000794d */ /* 0x000fea0003800000 */
.L_x_54:
        /* <DEDUP_REMOVED lines=13> */
.L_x_59:


//--------------------- .nv.shared._Z17computeModularityPiS_S_iPffP8NodeInfoS_S_ --------------------------
	.section	.nv.shared._Z17computeModularityPiS_S_iPffP8NodeInfoS_S_,"aw",@nobits
	.sectionflags	@""
	.align	4
.nv.shared._Z17computeModularityPiS_S_iPffP8NodeInfoS_S_:
	.zero		2048


//--------------------- .nv.shared.reserved.0     --------------------------
	.section	.nv.shared.reserved.0,"aw",@nobits
	.weak		__nv_reservedSMEM_offset_0_alias
	.size		__nv_reservedSMEM_offset_0_alias, 0, 64
	.other		__nv_reservedSMEM_offset_0_alias,@"STO_CUDA_RESERVED_SHARED STV_DEFAULT"
__nv_reservedSMEM_offset_0_alias:
	.zero		0
	.zero		64


//--------------------- .nv.shared._Z29computeModularityGainBucketedPiS_S_iS_fP8NodeInfoS_S_ --------------------------
	.section	.nv.shared._Z29computeModularityGainBucketedPiS_S_iS_fP8NodeInfoS_S_,"aw",@nobits
	.sectionflags	@""
	.align	4
.nv.shared._Z29computeModularityGainBucketedPiS_S_iS_fP8NodeInfoS_S_:
	.zero		1028


//--------------------- .nv.constant0._Z17computeModularityPiS_S_iPffP8NodeInfoS_S_ --------------------------
	.section	.nv.constant0._Z17computeModularityPiS_S_iPffP8NodeInfoS_S_,"a",@progbits
	.sectionflags	@""
	.align	4
.nv.constant0._Z17computeModularityPiS_S_iPffP8NodeInfoS_S_:
	.zero		968


//--------------------- .nv.constant0._Z29computeModularityGainBucketedPiS_S_iS_fP8NodeInfoS_S_ --------------------------
	.section	.nv.constant0._Z29computeModularityGainBucketedPiS_S_iS_fP8NodeInfoS_S_,"a",@progbits
	.sectionflags	@""
	.align	4
.nv.constant0._Z29computeModularityGainBucketedPiS_S_iS_fP8NodeInfoS_S_:
	.zero		968


//--------------------- .nv.constant0._Z21initializeCommunitiesPiS_S_i --------------------------
	.section	.nv.constant0._Z21initializeCommunitiesPiS_S_i,"a",@progbits
	.sectionflags	@""
	.align	4
.nv.constant0._Z21initializeCommunitiesPiS_S_i:
	.zero		924


//--------------------- SYMBOLS --------------------------

	.type		.nv.reservedSmem.offset0,@object
	.size		.nv.reservedSmem.offset0,0x4
	.type		.nv.reservedSmem.cap,@object
	.size		.nv.reservedSmem.cap,0x4
